def gluon_tcgen05(
    a_ptr,
    b_ptr,
    c_ptr,
    M,
    N,
    K,
    stride_am,
    stride_bk,
    stride_cm,
    BLOCK_M: gl.constexpr,
    BLOCK_N: gl.constexpr,
    BLOCK_K: gl.constexpr,
    DTYPE: gl.constexpr,
    A_LAYOUT: gl.constexpr,
    B_LAYOUT: gl.constexpr,
    C_LAYOUT: gl.constexpr,
    B_SHAPE: gl.constexpr,
    TMEM_LAYOUT: gl.constexpr,
    TMEM_REG: gl.constexpr,
    TRANS_B: gl.constexpr,
    NUM_BUFFERS: gl.constexpr,
):
    a_desc = tma.make_tensor_descriptor(
        a_ptr, [M, K], [stride_am, 1], [BLOCK_M, BLOCK_K], A_LAYOUT
    )
    b_desc = tma.make_tensor_descriptor(
        b_ptr,
        [N, K] if TRANS_B else [K, N],
        [stride_bk, 1],
        B_SHAPE,
        B_LAYOUT,
    )
    c_desc = tma.make_tensor_descriptor(
        c_ptr, [M, N], [stride_cm, 1], [BLOCK_M, BLOCK_N], C_LAYOUT
    )

    a_bufs = gl.allocate_shared_memory(
        DTYPE, [NUM_BUFFERS, BLOCK_M, BLOCK_K], A_LAYOUT
    )
    b_bufs = gl.allocate_shared_memory(DTYPE, [NUM_BUFFERS] + B_SHAPE, B_LAYOUT)

    pid_m = gl.program_id(0)
    pid_n = gl.program_id(1)
    off_m = pid_m * BLOCK_M
    off_n = pid_n * BLOCK_N

    tma_bars = gl.allocate_shared_memory(
        gl.int64, [NUM_BUFFERS, 1], mbarrier.MBarrierLayout()
    )
    mma_bars = gl.allocate_shared_memory(
        gl.int64, [NUM_BUFFERS, 1], mbarrier.MBarrierLayout()
    )
    for i in gl.static_range(NUM_BUFFERS):
        mbarrier.init(tma_bars.index(i), count=1)
        mbarrier.init(mma_bars.index(i), count=1)

    acc_tmem = allocate_tensor_memory(gl.float32, [BLOCK_M, BLOCK_N], TMEM_LAYOUT)
    idx = 0
    phase = 0
    use_acc = False
    for k in range(0, K, BLOCK_K):
        a = a_bufs.index(idx)
        b = b_bufs.index(idx)
        tma_bar = tma_bars.index(idx)
        mma_bar = mma_bars.index(idx)
        mbarrier.expect(
            tma_bar, a_desc.block_type.nbytes + b_desc.block_type.nbytes
        )
        tma.async_copy_global_to_shared(a_desc, [off_m, k], tma_bar, a)
        tma.async_copy_global_to_shared(
            b_desc, [off_n, k] if TRANS_B else [k, off_n], tma_bar, b
        )
        mbarrier.wait(tma_bar, phase=phase)

        if TRANS_B:
            b = b.permute((1, 0))
        tcgen05_mma(a, b, acc_tmem, use_acc=use_acc)
        tcgen05_commit(mma_bar)
        mbarrier.wait(mma_bar, phase=phase)
        use_acc = True

        idx += 1
        if idx == NUM_BUFFERS:
            idx = 0
            phase ^= 1

    for i in gl.static_range(NUM_BUFFERS):
        mbarrier.invalidate(tma_bars.index(i))
        mbarrier.invalidate(mma_bars.index(i))

    acc = acc_tmem.load(TMEM_REG)
    c_smem = gl.allocate_shared_memory(DTYPE, [BLOCK_M, BLOCK_N], C_LAYOUT)
    c_smem.store(acc.to(DTYPE))
    fence_async_shared()
    tma.async_copy_shared_to_global(c_desc, [off_m, off_n], c_smem)
    tma.store_wait(pendings=0)

# config = {"BLOCK_K": 128, "BLOCK_M": 128, "BLOCK_N": 64, "arch": "sm_100", "dtype": "fp16", "num_buffers": 1, "num_warps": 4, "trans_b": 0}
# arch = sm_100


// ===== COMPILED SASS (sm_100a) =====

	.target	sm_100a

	.elftype	@"ET_EXEC"


//--------------------- .note.nv.tkinfo           --------------------------
	.section	.note.nv.tkinfo,"",@"SHT_NOTE"
	.sectionflags	@"SHF_NOTE_NV_TKINFO"
	.tkinfo
        /*0018*/ 	.word	0x00000081
        /*0030*/ 	.string	""
        /*0030*/ 	.string	"ptxas-blackwell"
        /*0030*/ 	.string	"Cuda compilation tools, release 12.9, V12.9.86"
        /*0030*/ 	.string	"Build cuda_12.9.r12.9/compiler.36037853_0"
        /*0030*/ 	.string	"-v  -suppress-debug-info  -lineinfo  -arch sm_100a "



//--------------------- .note.nv.cuver            --------------------------
	.section	.note.nv.cuver,"",@"SHT_NOTE"
	.sectionflags	@"SHF_NOTE_NV_CUVER"
        /*0018*/ 	.short	0x0001
        /*001a*/ 	.short	0x0064
        /*001c*/ 	.short	0x0001
        /*001e*/ 	.short	0x0000
        /*0020*/ 	.short	0x0001
        /*0022*/ 	.short	0x0000


//--------------------- .nv.info                  --------------------------
	.section	.nv.info,"",@"SHT_CUDA_INFO"
	.align	4


	//----- nvinfo : EIATTR_REGCOUNT
	.align		4
        /*0000*/ 	.byte	0x04, 0x2f
        /*0002*/ 	.short	(.L_4 - .L_3)
	.align		4
.L_3:
        /*0004*/ 	.word	index@(gluon_tcgen05)
        /*0008*/ 	.word	0x00000047


	//----- nvinfo : EIATTR_FRAME_SIZE
	.align		4
.L_4:
        /*000c*/ 	.byte	0x04, 0x11
        /*000e*/ 	.short	(.L_6 - .L_5)
	.align		4
.L_5:
        /*0010*/ 	.word	index@($__internal_2_$__cuda_sm10x_tcgen05_guardrail_trap_unallocated_columns_being_dealloced)
        /*0014*/ 	.word	0x00000000


	//----- nvinfo : EIATTR_FRAME_SIZE
	.align		4
.L_6:
        /*0018*/ 	.byte	0x04, 0x11
        /*001a*/ 	.short	(.L_8 - .L_7)
	.align		4
.L_7:
        /*001c*/ 	.word	index@($__internal_1_$__cuda_sm10x_tcgen05_guardrail_trap_phase_invalid_during_alloc)
        /*0020*/ 	.word	0x00000000


	//----- nvinfo : EIATTR_FRAME_SIZE
	.align		4
.L_8:
        /*0024*/ 	.byte	0x04, 0x11
        /*0026*/ 	.short	(.L_10 - .L_9)
	.align		4
.L_9:
        /*0028*/ 	.word	index@($__internal_0_$__cuda_sm10x_tcgen05_guardrail_trap_col_being_dealloced_not_returned_by_alloc)
        /*002c*/ 	.word	0x00000000


	//----- nvinfo : EIATTR_FRAME_SIZE
	.align		4
.L_10:
        /*0030*/ 	.byte	0x04, 0x11
        /*0032*/ 	.short	(.L_12 - .L_11)
	.align		4
.L_11:
        /*0034*/ 	.word	index@(gluon_tcgen05)
        /*0038*/ 	.word	0x00000000


	//----- nvinfo : EIATTR_MIN_STACK_SIZE
	.align		4
.L_12:
        /*003c*/ 	.byte	0x04, 0x12
        /*003e*/ 	.short	(.L_14 - .L_13)
	.align		4
.L_13:
        /*0040*/ 	.word	index@(gluon_tcgen05)
        /*0044*/ 	.word	0x00000000
.L_14:


//--------------------- .nv.info.gluon_tcgen05    --------------------------
	.section	.nv.info.gluon_tcgen05,"",@"SHT_CUDA_INFO"
	.sectionflags	@""
	.align	4


	//----- nvinfo : EIATTR_CUDA_API_VERSION
	.align		4
        /*0000*/ 	.byte	0x04, 0x37
        /*0002*/ 	.short	(.L_16 - .L_15)
.L_15:
        /*0004*/ 	.word	0x00000081


	//----- nvinfo : EIATTR_KPARAM_INFO
	.align		4
.L_16:
        /*0008*/ 	.byte	0x04, 0x17
        /*000a*/ 	.short	(.L_18 - .L_17)
.L_17:
        /*000c*/ 	.word	0x00000000
        /*0010*/ 	.short	0x000a
        /*0012*/ 	.short	0x0048
        /*0014*/ 	.byte	0x00, 0xf4, 0x21, 0x00


	//----- nvinfo : EIATTR_KPARAM_INFO
	.align		4
.L_18:
        /*0018*/ 	.byte	0x04, 0x17
        /*001a*/ 	.short	(.L_20 - .L_19)
.L_19:
        /*001c*/ 	.word	0x00000000
        /*0020*/ 	.short	0x0009
        /*0022*/ 	.short	0x0040
        /*0024*/ 	.byte	0x00, 0xf4, 0x21, 0x00


	//----- nvinfo : EIATTR_KPARAM_INFO
	.align		4
.L_20:
        /*0028*/ 	.byte	0x04, 0x17
        /*002a*/ 	.short	(.L_22 - .L_21)
.L_21:
        /*002c*/ 	.word	0x00000000
        /*0030*/ 	.short	0x0008
        /*0032*/ 	.short	0x0038
        /*0034*/ 	.byte	0x00, 0xf0, 0x21, 0x00


	//----- nvinfo : EIATTR_KPARAM_INFO
	.align		4
.L_22:
        /*0038*/ 	.byte	0x04, 0x17
        /*003a*/ 	.short	(.L_24 - .L_23)
.L_23:
        /*003c*/ 	.word	0x00000000
        /*0040*/ 	.short	0x0007
        /*0042*/ 	.short	0x0030
        /*0044*/ 	.byte	0x00, 0xf0, 0x21, 0x00


	//----- nvinfo : EIATTR_KPARAM_INFO
	.align		4
.L_24:
        /*0048*/ 	.byte	0x04, 0x17
        /*004a*/ 	.short	(.L_26 - .L_25)
.L_25:
        /*004c*/ 	.word	0x00000000
        /*0050*/ 	.short	0x0006
        /*0052*/ 	.short	0x0028
        /*0054*/ 	.byte	0x00, 0xf0, 0x21, 0x00


	//----- nvinfo : EIATTR_KPARAM_INFO
	.align		4
.L_26:
        /*0058*/ 	.byte	0x04, 0x17
        /*005a*/ 	.short	(.L_28 - .L_27)
.L_27:
        /*005c*/ 	.word	0x00000000
        /*0060*/ 	.short	0x0005
        /*0062*/ 	.short	0x0020
        /*0064*/ 	.byte	0x00, 0xf0, 0x11, 0x00


	//----- nvinfo : EIATTR_KPARAM_INFO
	.align		4
.L_28:
        /*0068*/ 	.byte	0x04, 0x17
        /*006a*/ 	.short	(.L_30 - .L_29)
.L_29:
        /*006c*/ 	.word	0x00000000
        /*0070*/ 	.short	0x0004
        /*0072*/ 	.short	0x001c
        /*0074*/ 	.byte	0x00, 0xf0, 0x11, 0x00


	//----- nvinfo : EIATTR_KPARAM_INFO
	.align		4
.L_30:
        /*0078*/ 	.byte	0x04, 0x17
        /*007a*/ 	.short	(.L_32 - .L_31)
.L_31:
        /*007c*/ 	.word	0x00000000
        /*0080*/ 	.short	0x0003
        /*0082*/ 	.short	0x0018
        /*0084*/ 	.byte	0x00, 0xf0, 0x11, 0x00


	//----- nvinfo : EIATTR_KPARAM_INFO
	.align		4
.L_32:
        /*0088*/ 	.byte	0x04, 0x17
        /*008a*/ 	.short	(.L_34 - .L_33)
.L_33:
        /*008c*/ 	.word	0x00000000
        /*0090*/ 	.short	0x0002
        /*0092*/ 	.short	0x0010
        /*0094*/ 	.byte	0x00, 0xf4, 0x21, 0x00


	//----- nvinfo : EIATTR_KPARAM_INFO
	.align		4
.L_34:
        /*0098*/ 	.byte	0x04, 0x17
        /*009a*/ 	.short	(.L_36 - .L_35)
.L_35:
        /*009c*/ 	.word	0x00000000
        /*00a0*/ 	.short	0x0001
        /*00a2*/ 	.short	0x0008
        /*00a4*/ 	.byte	0x00, 0xf4, 0x21, 0x00


	//----- nvinfo : EIATTR_KPARAM_INFO
	.align		4
.L_36:
        /*00a8*/ 	.byte	0x04, 0x17
        /*00aa*/ 	.short	(.L_38 - .L_37)
.L_37:
        /*00ac*/ 	.word	0x00000000
        /*00b0*/ 	.short	0x0000
        /*00b2*/ 	.short	0x0000
        /*00b4*/ 	.byte	0x00, 0xf4, 0x21, 0x00


	//----- nvinfo : EIATTR_AT_ENTRY_FRAGMENTS
	.align		4
.L_38:
        /*00b8*/ 	.byte	0x04, 0x4f
        /*00ba*/ 	.short	(.L_40 - .L_39)


	//   ....[0]....
.L_39:
        /*00bc*/ 	.word	0x00000004


	//----- nvinfo : EIATTR_RESERVED_SMEM_USED
	.align		4
.L_40:
        /*00c0*/ 	.byte	0x01, 0x41
	.zero		2


	//----- nvinfo : EIATTR_SPARSE_MMA_MASK
	.align		4
        /*00c4*/ 	.byte	0x03, 0x50
        /*00c6*/ 	.short	0x0000


	//----- nvinfo : EIATTR_TCGEN05_1CTA_USED
	.align		4
        /*00c8*/ 	.byte	0x01, 0x51
	.zero		2


	//----- nvinfo : EIATTR_MAXREG_COUNT
	.align		4
        /*00cc*/ 	.byte	0x03, 0x1b
        /*00ce*/ 	.short	0x00ff


	//----- nvinfo : EIATTR_NUM_BARRIERS
	.align		4
        /*00d0*/ 	.byte	0x02, 0x4c
        /*00d2*/ 	.byte	0x01
	.zero		1


	//----- nvinfo : EIATTR_INT_WARP_WIDE_INSTR_OFFSETS
	.align		4
        /*00d4*/ 	.byte	0x04, 0x31
        /*00d6*/ 	.short	(.L_42 - .L_41)


	//   ....[0]....
.L_41:
        /*00d8*/ 	.word	0x00001730


	//   ....[1]....
        /*00dc*/ 	.word	0x00001750


	//   ....[2]....
        /*00e0*/ 	.word	0x000017d0


	//   ....[3]....
        /*00e4*/ 	.word	0x000018f0


	//   ....[4]....
        /*00e8*/ 	.word	0x00001960


	//   ....[5]....
        /*00ec*/ 	.word	0x00001970


	//   ....[6]....
        /*00f0*/ 	.word	0x00001980


	//   ....[7]....
        /*00f4*/ 	.word	0x00001d40


	//   ....[8]....
        /*00f8*/ 	.word	0x00001d50


	//   ....[9]....
        /*00fc*/ 	.word	0x00001e90


	//   ....[10]....
        /*0100*/ 	.word	0x00001ee0


	//   ....[11]....
        /*0104*/ 	.word	0x00001ef0


	//   ....[12]....
        /*0108*/ 	.word	0x00001f30


	//   ....[13]....
        /*010c*/ 	.word	0x00002180


	//   ....[14]....
        /*0110*/ 	.word	0x00002190


	//   ....[15]....
        /*0114*/ 	.word	0x00002380


	//   ....[16]....
        /*0118*/ 	.word	0x00002390


	//   ....[17]....
        /*011c*/ 	.word	0x00002880


	//   ....[18]....
        /*0120*/ 	.word	0x000028d0


	//----- nvinfo : EIATTR_COOP_GROUP_MASK_REGIDS
	.align		4
.L_42:
        /*0124*/ 	.byte	0x04, 0x29
        /*0126*/ 	.short	(.L_44 - .L_43)


	//   ....[0]....
.L_43:
        /*0128*/ 	.word	0xffffffff


	//   ....[1]....
        /*012c*/ 	.word	0xffffffff


	//   ....[2]....
        /*0130*/ 	.word	0xffffffff


	//   ....[3]....
        /*0134*/ 	.word	0xffffffff


	//   ....[4]....
        /*0138*/ 	.word	0xffffffff


	//   ....[5]....
        /*013c*/ 	.word	0xffffffff


	//   ....[6]....
        /*0140*/ 	.word	0xffffffff


	//   ....[7]....
        /*0144*/ 	.word	0xffffffff


	//   ....[8]....
        /*0148*/ 	.word	0xffffffff


	//   ....[9]....
        /*014c*/ 	.word	0xffffffff


	//----- nvinfo : EIATTR_COOP_GROUP_INSTR_OFFSETS
	.align		4
.L_44:
        /*0150*/ 	.byte	0x04, 0x28
        /*0152*/ 	.short	(.L_46 - .L_45)


	//   ....[0]....
.L_45:
        /*0154*/ 	.word	0x00000050


	//   ....[1]....
        /*0158*/ 	.word	0x00000310


	//   ....[2]....
        /*015c*/ 	.word	0x00000500


	//   ....[3]....
        /*0160*/ 	.word	0x000009c0


	//   ....[4]....
        /*0164*/ 	.word	0x00000b00


	//   ....[5]....
        /*0168*/ 	.word	0x00000fb0


	//   ....[6]....
        /*016c*/ 	.word	0x000010f0


	//   ....[7]....
        /*0170*/ 	.word	0x000015e0


	//   ....[8]....
        /*0174*/ 	.word	0x00002710


	//   ....[9]....
        /*0178*/ 	.word	0x00002980


	//----- nvinfo : EIATTR_VRC_CTA_INIT_COUNT
	.align		4
.L_46:
        /*017c*/ 	.byte	0x02, 0x4a
        /*017e*/ 	.byte	0x80
	.zero		1


	//----- nvinfo : EIATTR_MBARRIER_INSTR_OFFSETS
	.align		4
        /*0180*/ 	.byte	0x04, 0x39
        /*0182*/ 	.short	(.L_48 - .L_47)


	//   ....[0]....
.L_47:
        /*0184*/ 	.word	0x000017f0
        /*0188*/ 	.word	0x000000ff
        /*018c*/ 	.word	0x0000c000
        /*0190*/ 	.short	0x0100
        /*0192*/ 	.byte	0x08
	.zero		1


	//   ....[1]....
        /*0194*/ 	.word	0x00001800
        /*0198*/ 	.word	0x000000ff
        /*019c*/ 	.word	0x0000c010
        /*01a0*/ 	.short	0x0100
        /*01a2*/ 	.byte	0x08
	.zero		1


	//   ....[2]....
        /*01a4*/ 	.word	0x00001b40
        /*01a8*/ 	.word	0x000000ff
        /*01ac*/ 	.word	0x0000c000
        /*01b0*/ 	.short	0x010a
        /*01b2*/ 	.byte	0x08
	.zero		1


	//   ....[3]....
        /*01b4*/ 	.word	0x00001da0
        /*01b8*/ 	.word	0x000000ff
        /*01bc*/ 	.word	0x0000c010
        /*01c0*/ 	.short	0x010a
        /*01c2*/ 	.byte	0x08
	.zero		1


	//   ....[4]....
        /*01c4*/ 	.word	0x00001fa0
        /*01c8*/ 	.word	0x000000ff
        /*01cc*/ 	.word	0x0000c000
        /*01d0*/ 	.short	0x010a
        /*01d2*/ 	.byte	0x08
	.zero		1


	//   ....[5]....
        /*01d4*/ 	.word	0x000021d0
        /*01d8*/ 	.word	0x000000ff
        /*01dc*/ 	.word	0x0000c010
        /*01e0*/ 	.short	0x010a
        /*01e2*/ 	.byte	0x08
	.zero		1


	//   ....[6]....
        /*01e4*/ 	.word	0x00002260
        /*01e8*/ 	.word	0x000000ff
        /*01ec*/ 	.word	0x0000c000
        /*01f0*/ 	.short	0x0108
        /*01f2*/ 	.byte	0x08
	.zero		1


	//   ....[7]....
        /*01f4*/ 	.word	0x00002270
        /*01f8*/ 	.word	0x000000ff
        /*01fc*/ 	.word	0x0000c010
        /*0200*/ 	.short	0x0108
        /*0202*/ 	.byte	0x08
	.zero		1


	//   ....[8]....
        /*0204*/ 	.word	0x000029a0
        /*0208*/ 	.word	0x000000ff
        /*020c*/ 	.word	0x0000c000
        /*0210*/ 	.short	0x010a
        /*0212*/ 	.byte	0x08
	.zero		1


	//   ....[9]....
        /*0214*/ 	.word	0x000029d0
        /*0218*/ 	.word	0x000000ff
        /*021c*/ 	.word	0x0000c010
        /*0220*/ 	.short	0x010a
        /*0222*/ 	.byte	0x08
	.zero		1


	//   ....[10]....
        /*0224*/ 	.word	0x00002a00
        /*0228*/ 	.word	0x000000ff
        /*022c*/ 	.word	0x0000c000
        /*0230*/ 	.short	0x010a
        /*0232*/ 	.byte	0x08
	.zero		1


	//   ....[11]....
        /*0234*/ 	.word	0x00002a30
        /*0238*/ 	.word	0x000000ff
        /*023c*/ 	.word	0x0000c010
        /*0240*/ 	.short	0x010a
        /*0242*/ 	.byte	0x08
	.zero		1


	//----- nvinfo : EIATTR_NUM_MBARRIERS
	.align		4
.L_48:
        /*0244*/ 	.byte	0x03, 0x38
        /*0246*/ 	.short	0x0002


	//----- nvinfo : EIATTR_EXIT_INSTR_OFFSETS
	.align		4
        /*0248*/ 	.byte	0x04, 0x1c
        /*024a*/ 	.short	(.L_50 - .L_49)


	//   ....[0]....
.L_49:
        /*024c*/ 	.word	0x00002990


	//----- nvinfo : EIATTR_REQNTID
	.align		4
.L_50:
        /*0250*/ 	.byte	0x04, 0x10
        /*0252*/ 	.short	(.L_52 - .L_51)
.L_51:
        /*0254*/ 	.word	0x00000080
        /*0258*/ 	.word	0x00000001
        /*025c*/ 	.word	0x00000001


	//----- nvinfo : EIATTR_CRS_STACK_SIZE
	.align		4
.L_52:
        /*0260*/ 	.byte	0x04, 0x1e
        /*0262*/ 	.short	(.L_54 - .L_53)
.L_53:
        /*0264*/ 	.word	0x00000000


	//----- nvinfo : EIATTR_CBANK_PARAM_SIZE
	.align		4
.L_54:
        /*0268*/ 	.byte	0x03, 0x19
        /*026a*/ 	.short	0x0050


	//----- nvinfo : EIATTR_PARAM_CBANK
	.align		4
        /*026c*/ 	.byte	0x04, 0x0a
        /*026e*/ 	.short	(.L_56 - .L_55)
	.align		4
.L_55:
        /*0270*/ 	.word	index@(.nv.constant0.gluon_tcgen05)
        /*0274*/ 	.short	0x0380
        /*0276*/ 	.short	0x0050


	//----- nvinfo : EIATTR_SW_WAR
	.align		4
.L_56:
        /*0278*/ 	.byte	0x04, 0x36
        /*027a*/ 	.short	(.L_58 - .L_57)
.L_57:
        /*027c*/ 	.word	0x00000008
.L_58:


//--------------------- .nv.compat                --------------------------
	.section	.nv.compat,"",@"SHT_CUDA_COMPAT_INFO"
	.align	4
        /*0000*/ 	.byte	0x02, 0x02, 0x02, 0x00, 0x02, 0x05, 0x05, 0x00, 0x02, 0x03, 0x03, 0x00, 0x02, 0x06, 0x01, 0x00


//--------------------- .nv.callgraph             --------------------------
	.section	.nv.callgraph,"",@"SHT_CUDA_CALLGRAPH"
	.align	4
	.sectionentsize	8
	.align		4
        /*0000*/ 	.word	0x00000000
	.align		4
        /*0004*/ 	.word	0xffffffff
	.align		4
        /*0008*/ 	.word	0x00000000
	.align		4
        /*000c*/ 	.word	0xfffffffe
	.align		4
        /*0010*/ 	.word	0x00000000
	.align		4
        /*0014*/ 	.word	0xfffffffd
	.align		4
        /*0018*/ 	.word	0x00000000
	.align		4
        /*001c*/ 	.word	0xfffffffc


//--------------------- .text.gluon_tcgen05       --------------------------
	.section	.text.gluon_tcgen05,"ax",@progbits
	.align	128
        .global         gluon_tcgen05
        .type           gluon_tcgen05,@function
        .size           gluon_tcgen05,(.L_x_73 - gluon_tcgen05)
        .other          gluon_tcgen05,@"STO_CUDA_ENTRY STV_DEFAULT"
gluon_tcgen05:
.text.gluon_tcgen05:
[----:B------:R-:W1:Y:S01]  /*0000*/  LDC R1, c[0x0][0x37c] ;  /* 0x0000df00ff017b82 */ /* 0x000e620000000800 */
[----:B------:R-:W2:Y:S02]  /*0010*/  S2R R0, SR_TID.X ;  /* 0x0000000000007919 */ /* 0x000ea40000002100 */
[----:B--2---:R-:W-:-:S13]  /*0020*/  ISETP.GE.U32.AND P2, PT, R0, 0x20, PT ;  /* 0x000000200000780c */ /* 0x004fda0003f46070 */
[----:B------:R-:W-:Y:S05]  /*0030*/  @P2 BRA `(.L_x_0) ;  /* 0x0000000000b82947 */ /* 0x000fea0003800000 */
[----:B------:R-:W2:Y:S01]  /*0040*/  S2UR UR6, SR_CgaCtaId ;  /* 0x00000000000679c3 */ /* 0x000ea20000008800 */
[----:B------:R-:W-:Y:S01]  /*0050*/  NOP ;  /* 0x0000000000007918 */ /* 0x000fe20000000000 */
[----:B------:R-:W-:Y:S02]  /*0060*/  UMOV UR4, 0x40 ;  /* 0x0000004000047882 */ /* 0x000fe40000000000 */
[----:B--2---:R-:W-:-:S09]  /*0070*/  ULEA UR4, UR6, UR4, 0x18 ;  /* 0x0000000406047291 */ /* 0x004fd2000f8ec0ff */
[----:B------:R-:W2:Y:S01]  /*0080*/  LDS.U8 R2, [UR4] ;  /* 0x00000004ff027984 */ /* 0x000ea20008000000 */
[----:B------:R-:W-:Y:S02]  /*0090*/  UMOV UR4, 0x400 ;  /* 0x0000040000047882 */ /* 0x000fe40000000000 */
[----:B------:R-:W-:Y:S01]  /*00a0*/  ULEA UR4, UR6, UR4, 0x18 ;  /* 0x0000000406047291 */ /* 0x000fe2000f8ec0ff */
[----:B--2---:R-:W-:-:S13]  /*00b0*/  ISETP.NE.AND P0, PT, R2, RZ, PT ;  /* 0x000000ff0200720c */ /* 0x004fda0003f05270 */
[----:B------:R-:W-:Y:S05]  /*00c0*/  @P0 BRA `(.L_x_1) ;  /* 0x00000000007c0947 */ /* 0x000fea0003800000 */
[----:B------:R-:W-:-:S13]  /*00d0*/  ELECT P0, URZ, PT ;  /* 0x0000000000ff782f */ /* 0x000fda0003800000 */
[----:B------:R-:W-:Y:S05]  /*00e0*/  @!P0 BRA `(.L_x_2) ;  /* 0x0000000000848947 */ /* 0x000fea0003800000 */
[----:B------:R-:W-:Y:S01]  /*00f0*/  UMOV UR5, 0x2 ;  /* 0x0000000200057882 */ /* 0x000fe20000000000 */
[----:B------:R-:W-:Y:S02]  /*0100*/  IMAD.MOV.U32 R5, RZ, RZ, 0x1 ;  /* 0x00000001ff057424 */ /* 0x000fe400078e00ff */
[----:B------:R-:W-:Y:S02]  /*0110*/  IMAD.MOV.U32 R3, RZ, RZ, 0x3 ;  /* 0x00000003ff037424 */ /* 0x000fe400078e00ff */
[----:B------:R-:W-:Y:S04]  /*0120*/  DEPBAR.LE SB2, 0x36 ;  /* 0x0000ad800000791a */ /* 0x000fe80000000000 */
[----:B------:R-:W2:Y:S02]  /*0130*/  UTCATOMSWS.FIND_AND_SET.ALIGN UP0, UR5, UR5 ;  /* 0x00000005000575e3 */ /* 0x000ea40008000800 */
[----:B--2---:R-:W-:-:S04]  /*0140*/  PLOP3.LUT P0, PT, PT, PT, UP0, 0x80, 0x8 ;  /* 0x000000000008781c */ /* 0x004fc80003f0f008 */
[----:B------:R-:W-:-:S04]  /*0150*/  SEL R2, RZ, 0xffffffff, !P0 ;  /* 0xffffffffff027807 */ /* 0x000fc80004000000 */
[----:B------:R-:W-:Y:S01]  /*0160*/  ISETP.NE.AND P0, PT, R2, RZ, PT ;  /* 0x000000ff0200720c */ /* 0x000fe20003f05270 */
[----:B------:R-:W-:-:S12]  /*0170*/  IMAD.U32 R2, RZ, RZ, UR5 ;  /* 0x00000005ff027e24 */ /* 0x000fd8000f8e00ff */
[----:B------:R-:W-:Y:S05]  /*0180*/  @P0 BRA `(.L_x_3) ;  /* 0x0000000000240947 */ /* 0x000fea0003800000 */
.L_x_4:
[----:B------:R-:W-:Y:S05]  /*0190*/  NANOSLEEP 0x64 ;  /* 0x000000640000795d */ /* 0x000fea0003800000 */
[----:B------:R-:W-:-:S05]  /*01a0*/  UMOV UR5, 0x2 ;  /* 0x0000000200057882 */ /* 0x000fca0000000000 */
[----:B------:R-:W-:Y:S04]  /*01b0*/  DEPBAR.LE SB2, 0x36 ;  /* 0x0000ad800000791a */ /* 0x000fe80000000000 */
[----:B------:R-:W2:Y:S02]  /*01c0*/  UTCATOMSWS.FIND_AND_SET.ALIGN UP0, UR5, UR5 ;  /* 0x00000005000575e3 */ /* 0x000ea40008000800 */
[----:B--2---:R-:W-:-:S04]  /*01d0*/  PLOP3.LUT P0, PT, PT, PT, UP0, 0x80, 0x8 ;  /* 0x000000000008781c */ /* 0x004fc80003f0f008 */
[----:B------:R-:W-:-:S04]  /*01e0*/  SEL R2, RZ, 0xffffffff, !P0 ;  /* 0xffffffffff027807 */ /* 0x000fc80004000000 */
[----:B------:R-:W-:Y:S01]  /*01f0*/  ISETP.NE.AND P0, PT, R2, RZ, PT ;  /* 0x000000ff0200720c */ /* 0x000fe20003f05270 */
[----:B------:R-:W-:-:S12]  /*0200*/  IMAD.U32 R2, RZ, RZ, UR5 ;  /* 0x00000005ff027e24 */ /* 0x000fd8000f8e00ff */
[----:B------:R-:W-:Y:S05]  /*0210*/  @!P0 BRA `(.L_x_4) ;  /* 0xfffffffc00dc8947 */ /* 0x000fea000383ffff */
.L_x_3:
[C---:B------:R-:W-:Y:S01]  /*0220*/  VIADD R4, R2.reuse, 0x10 ;  /* 0x0000001002047836 */ /* 0x040fe20000000000 */
[----:B------:R-:W-:Y:S01]  /*0230*/  UMOV UR5, 0x50 ;  /* 0x0000005000057882 */ /* 0x000fe20000000000 */
[----:B------:R-:W-:Y:S01]  /*0240*/  SHF.L.U32 R3, R3, R2, RZ ;  /* 0x0000000203037219 */ /* 0x000fe200000006ff */
[----:B------:R-:W-:Y:S01]  /*0250*/  ULEA UR5, UR6, UR5, 0x18 ;  /* 0x0000000506057291 */ /* 0x000fe2000f8ec0ff */
[----:B------:R-:W-:Y:S01]  /*0260*/  IMAD.SHL.U32 R2, R2, 0x20, RZ ;  /* 0x0000002002027824 */ /* 0x000fe200078e00ff */
[----:B------:R-:W-:-:S04]  /*0270*/  SHF.L.U32 R4, R5, R4, RZ ;  /* 0x0000000405047219 */ /* 0x000fc800000006ff */
[----:B------:R-:W-:-:S05]  /*0280*/  LOP3.LUT R3, R4, R3, RZ, 0xfc, !PT ;  /* 0x0000000304037212 */ /* 0x000fca00078efcff */
[----:B------:R2:W-:Y:S04]  /*0290*/  ATOMS.OR RZ, [UR5], R3 ;  /* 0x00000003ffff798c */ /* 0x0005e8000b000005 */
[----:B------:R2:W-:Y:S01]  /*02a0*/  STS [UR4], R2 ;  /* 0x00000002ff007988 */ /* 0x0005e20008000804 */
[----:B------:R-:W-:Y:S05]  /*02b0*/  BRA `(.L_x_2) ;  /* 0x0000000000107947 */ /* 0x000fea0003800000 */
.L_x_1:
[----:B------:R-:W-:Y:S01]  /*02c0*/  IMAD.MOV.U32 R3, RZ, RZ, -0x1 ;  /* 0xffffffffff037424 */ /* 0x000fe200078e00ff */
[----:B------:R-:W-:-:S04]  /*02d0*/  MOV R2, 0x300 ;  /* 0x0000030000027802 */ /* 0x000fc80000000f00 */
[----:B------:R2:W-:Y:S03]  /*02e0*/  STS [UR4], R3 ;  /* 0x00000003ff007988 */ /* 0x0005e60008000804 */
[----:B-12---:R-:W-:Y:S05]  /*02f0*/  CALL.REL.NOINC `($__internal_1_$__cuda_sm10x_tcgen05_guardrail_trap_phase_invalid_during_alloc) ;  /* 0x0000002400e47944 */ /* 0x006fea0003c00000 */
.L_x_2:
[----:B------:R-:W-:Y:S05]  /*0300*/  WARPSYNC.ALL ;  /* 0x0000000000007948 */ /* 0x000fea0003800000 */
[----:B------:R-:W-:Y:S01]  /*0310*/  NOP ;  /* 0x0000000000007918 */ /* 0x000fe20000000000 */
.L_x_0:
[----:B------:R-:W3:Y:S08]  /*0320*/  S2UR UR4, SR_CgaCtaId ;  /* 0x00000000000479c3 */ /* 0x000ef00000008800 */
[----:B------:R-:W-:Y:S01]  /*0330*/  BAR.SYNC.DEFER_BLOCKING 0x0 ;  /* 0x0000000000007b1d */ /* 0x000fe20000010000 */
[----:B------:R-:W-:-:S05]  /*0340*/  LOP3.LUT R68, R0, 0x7f, RZ, 0xc0, !PT ;  /* 0x0000007f00447812 */ /* 0x000fca00078ec0ff */
[----:B------:R-:W-:Y:S02]  /*0350*/  UMOV UR8, 0x400 ;  /* 0x0000040000087882 */ /* 0x000fe40000000000 */
[----:B--2---:R-:W2:Y:S08]  /*0360*/  LDC R3, c[0x0][0x398] ;  /* 0x0000e600ff037b82 */ /* 0x004eb00000000800 */
[----:B------:R-:W4:Y:S01]  /*0370*/  LDC R12, c[0x0][0x3a0] ;  /* 0x0000e800ff0c7b82 */ /* 0x000f220000000800 */
[----:B---3--:R-:W-:-:S07]  /*0380*/  ULEA UR8, UR4, UR8, 0x18 ;  /* 0x0000000804087291 */ /* 0x008fce000f8ec0ff */
[----:B------:R-:W3:Y:S02]  /*0390*/  S2UR UR26, SR_CTAID.Y ;  /* 0x00000000001a79c3 */ /* 0x000ee40000002600 */
[----:B------:R-:W5:Y:S06]  /*03a0*/  LDS R4, [UR8] ;  /* 0x00000008ff047984 */ /* 0x000f6c0008000800 */
[----:B------:R-:W-:Y:S06]  /*03b0*/  BAR.SYNC.DEFER_BLOCKING 0x0 ;  /* 0x0000000000007b1d */ /* 0x000fec0000010000 */
[----:B------:R-:W-:Y:S05]  /*03c0*/  @P2 BRA `(.L_x_5) ;  /* 0x0000000000182947 */ /* 0x000fea0003800000 */
[----:B------:R-:W-:Y:S01]  /*03d0*/  ELECT P0, URZ, PT ;  /* 0x0000000000ff782f */ /* 0x000fe20003800000 */
[----:B------:R-:W-:Y:S01]  /*03e0*/  IMAD.MOV.U32 R2, RZ, RZ, 0x1 ;  /* 0x00000001ff027424 */ /* 0x000fe200078e00ff */
[----:B------:R-:W-:Y:S01]  /*03f0*/  UMOV UR5, 0x40 ;  /* 0x0000004000057882 */ /* 0x000fe20000000000 */
[----:B------:R-:W-:Y:S01]  /*0400*/  UVIRTCOUNT.DEALLOC.SMPOOL 0x80 ;  /* 0x000000800000784c */ /* 0x000fe20000000000 */
[----:B------:R-:W-:-:S09]  /*0410*/  ULEA UR5, UR4, UR5, 0x18 ;  /* 0x0000000504057291 */ /* 0x000fd2000f8ec0ff */
[----:B------:R5:W-:Y:S03]  /*0420*/  @P0 STS.U8 [UR5], R2 ;  /* 0x00000002ff000988 */ /* 0x000be60008000005 */
.L_x_5:
[----:B------:R-:W5:Y:S01]  /*0430*/  S2UR UR4, SR_CTAID.Z ;  /* 0x00000000000479c3 */ /* 0x000f620000002700 */
[----:B------:R-:W4:Y:S01]  /*0440*/  LDCU UR5, c[0x0][0x370] ;  /* 0x00006e00ff0577ac */ /* 0x000f220008000800 */
[C---:B------:R-:W-:Y:S01]  /*0450*/  ISETP.GE.U32.AND P0, PT, R68.reuse, 0x20, PT ;  /* 0x000000204400780c */ /* 0x040fe20003f06070 */
[----:B--2--5:R-:W-:Y:S01]  /*0460*/  VIADD R2, R3, 0xffffffff ;  /* 0xffffffff03027836 */ /* 0x024fe20000000000 */
[C---:B------:R-:W-:Y:S01]  /*0470*/  ISETP.NE.U32.AND P3, PT, R68.reuse, RZ, PT ;  /* 0x000000ff4400720c */ /* 0x040fe20003f65070 */
[----:B------:R-:W2:Y:S01]  /*0480*/  LDCU UR6, c[0x0][0x374] ;  /* 0x00006e80ff0677ac */ /* 0x000ea20008000800 */
[----:B------:R-:W-:Y:S01]  /*0490*/  LEA R13, R68, UR8, 0x2 ;  /* 0x00000008440d7c11 */ /* 0x000fe2000f8e10ff */
[----:B----4-:R-:W-:Y:S01]  /*04a0*/  VIADD R10, R12, 0xffffffff ;  /* 0xffffffff0c0a7836 */ /* 0x010fe20000000000 */
[----:B------:R-:W4:Y:S01]  /*04b0*/  S2UR UR31, SR_CTAID.X ;  /* 0x00000000001f79c3 */ /* 0x000f220000002500 */
[----:B------:R-:W5:Y:S01]  /*04c0*/  LDCU.64 UR12, c[0x0][0x3c0] ;  /* 0x00007800ff0c77ac */ /* 0x000f620008000a00 */
[----:B------:R-:W-:Y:S01]  /*04d0*/  R2UR UR32, R4 ;  /* 0x00000000042072ca */ /* 0x000fe200000e0000 */
[----:B------:R-:W-:Y:S04]  /*04e0*/  BSSY.RECONVERGENT B0, `(.L_x_6) ;  /* 0x0000011000007945 */ /* 0x000fe80003800200 */
[----:B------:R3:W-:Y:S01]  /*04f0*/  @!P0 STS [R13], RZ ;  /* 0x000000ff0d008388 */ /* 0x0007e20000000800 */
[----:B------:R-:W-:-:S03]  /*0500*/  NOP ;  /* 0x0000000000007918 */ /* 0x000fc60000000000 */
[----:B------:R3:W-:Y:S02]  /*0510*/  @!P3 STS [UR8+0x24], R2 ;  /* 0x00002402ff00b988 */ /* 0x0007e40008000808 */
[----:B--23--:R-:W-:Y:S02]  /*0520*/  UIMAD UR4, UR4, UR6, UR26 ;  /* 0x00000006040472a4 */ /* 0x00cfe4000f8e021a */
[----:B------:R2:W-:Y:S02]  /*0530*/  @!P3 STS [UR8+0x20], R10 ;  /* 0x0000200aff00b988 */ /* 0x0005e40008000808 */
[----:B----4-:R-:W-:-:S04]  /*0540*/  UIMAD UR4, UR4, UR5, UR31 ;  /* 0x00000005040472a4 */ /* 0x010fc8000f8e021f */
[----:B------:R-:W-:-:S04]  /*0550*/  UIMAD UR4, UR4, 0x180, URZ ;  /* 0x00000180040478a4 */ /* 0x000fc8000f8e02ff */
[----:B-----5:R-:W-:-:S04]  /*0560*/  UIADD3 UR10, UP0, UPT, UR4, UR12, URZ ;  /* 0x0000000c040a7290 */ /* 0x020fc8000ff1e0ff */
[----:B------:R-:W-:Y:S01]  /*0570*/  ULEA.HI.X.SX32 UR11, UR4, UR13, 0x1, UP0 ;  /* 0x0000000d040b7291 */ /* 0x000fe200080f0eff */
[----:B--2---:R-:W-:Y:S11]  /*0580*/  @P3 BRA `(.L_x_7) ;  /* 0x0000000000183947 */ /* 0x004ff60003800000 */
[----:B------:R-:W2:Y:S01]  /*0590*/  LDS R3, [UR8+0x8] ;  /* 0x00000808ff037984 */ /* 0x000ea20008000800 */
[----:B------:R-:W3:Y:S01]  /*05a0*/  LDC.64 R6, c[0x0][0x380] ;  /* 0x0000e000ff067b82 */ /* 0x000ee20000000a00 */
[----:B------:R-:W-:Y:S02]  /*05b0*/  IMAD.MOV.U32 R4, RZ, RZ, 0x70 ;  /* 0x00000070ff047424 */ /* 0x000fe400078e00ff */
[----:B---3--:R3:W-:Y:S03]  /*05c0*/  STS.64 [UR8], R6 ;  /* 0x00000006ff007988 */ /* 0x0087e60008000a08 */
[----:B--2---:R-:W-:-:S05]  /*05d0*/  LOP3.LUT R3, R3, 0x10, R4, 0xd8, !PT ;  /* 0x0000001003037812 */ /* 0x004fca00078ed804 */
[----:B------:R3:W-:Y:S02]  /*05e0*/  STS [UR8+0x8], R3 ;  /* 0x00000803ff007988 */ /* 0x0007e40008000808 */
.L_x_7:
[----:B------:R-:W-:Y:S05]  /*05f0*/  BSYNC.RECONVERGENT B0 ;  /* 0x0000000000007941 */ /* 0x000fea0003800200 */
.L_x_6:
[----:B------:R-:W-:Y:S04]  /*0600*/  BSSY.RECONVERGENT B0, `(.L_x_8) ;  /* 0x000000a000007945 */ /* 0x000fe80003800200 */
[----:B------:R-:W-:Y:S05]  /*0610*/  @P3 BRA `(.L_x_9) ;  /* 0x0000000000203947 */ /* 0x000fea0003800000 */
[----:B---3--:R-:W2:Y:S01]  /*0620*/  LDS R3, [UR8+0x34] ;  /* 0x00003408ff037984 */ /* 0x008ea20008000800 */
[----:B------:R-:W-:Y:S02]  /*0630*/  IMAD.MOV.U32 R4, RZ, RZ, 0x3f000000 ;  /* 0x3f000000ff047424 */ /* 0x000fe400078e00ff */
[----:B------:R-:W-:Y:S01]  /*0640*/  @!P3 IMAD.MOV.U32 R5, RZ, RZ, 0x7f ;  /* 0x0000007fff05b424 */ /* 0x000fe200078e00ff */
[----:B------:R-:W3:Y:S02]  /*0650*/  @!P3 LDS R6, [UR8+0x38] ;  /* 0x00003808ff06b984 */ /* 0x000ee40008000800 */
[----:B--2---:R-:W-:Y:S02]  /*0660*/  LOP3.LUT R3, R3, 0xff000000, R4, 0xb8, !PT ;  /* 0xff00000003037812 */ /* 0x004fe400078eb804 */
[----:B---3--:R-:W-:-:S03]  /*0670*/  @!P3 LOP3.LUT R4, R6, 0xff, R5, 0xb8, !PT ;  /* 0x000000ff0604b812 */ /* 0x008fc600078eb805 */
[----:B------:R2:W-:Y:S04]  /*0680*/  STS [UR8+0x34], R3 ;  /* 0x00003403ff007988 */ /* 0x0005e80008000808 */
[----:B------:R2:W-:Y:S02]  /*0690*/  @!P3 STS [UR8+0x38], R4 ;  /* 0x00003804ff00b988 */ /* 0x0005e40008000808 */
.L_x_9:
[----:B------:R-:W-:Y:S05]  /*06a0*/  BSYNC.RECONVERGENT B0 ;  /* 0x0000000000007941 */ /* 0x000fea0003800200 */
.L_x_8:
[----:B------:R-:W-:Y:S04]  /*06b0*/  BSSY.RECONVERGENT B0, `(.L_x_10) ;  /* 0x000000e000007945 */ /* 0x000fe80003800200 */
[----:B------:R-:W-:Y:S05]  /*06c0*/  @P3 BRA `(.L_x_11) ;  /* 0x0000000000303947 */ /* 0x000fea0003800000 */
[----:B--2---:R-:W2:Y:S01]  /*06d0*/  LDS R4, [UR8+0x34] ;  /* 0x00003408ff047984 */ /* 0x004ea20008000800 */
[----:B------:R-:W4:Y:S03]  /*06e0*/  LDC.64 R8, c[0x0][0x3a8] ;  /* 0x0000ea00ff087b82 */ /* 0x000f260000000a00 */
[----:B---3--:R-:W3:Y:S01]  /*06f0*/  LDS R3, [UR8+0x1c] ;  /* 0x00001c08ff037984 */ /* 0x008ee20008000800 */
[C---:B----4-:R-:W-:Y:S01]  /*0700*/  SHF.L.U64.HI R6, R8.reuse, 0x1, R9 ;  /* 0x0000000108067819 */ /* 0x050fe20000010209 */
[----:B------:R-:W-:-:S03]  /*0710*/  IMAD.SHL.U32 R5, R8, 0x2, RZ ;  /* 0x0000000208057824 */ /* 0x000fc600078e00ff */
[--C-:B------:R-:W-:Y:S02]  /*0720*/  SHF.R.U32.HI R8, RZ, 0x4, R6.reuse ;  /* 0x00000004ff087819 */ /* 0x100fe40000011606 */
[----:B------:R-:W-:-:S05]  /*0730*/  SHF.R.U64 R5, R5, 0x4, R6 ;  /* 0x0000000405057819 */ /* 0x000fca0000001206 */
[----:B------:R4:W-:Y:S01]  /*0740*/  STS [UR8+0xc], R5 ;  /* 0x00000c05ff007988 */ /* 0x0009e20008000808 */
[----:B--2---:R-:W-:Y:S02]  /*0750*/  LOP3.LUT R4, R4, 0x7, RZ, 0xb8, !PT ;  /* 0x0000000704047812 */ /* 0x004fe400078eb8ff */
[----:B---3--:R-:W-:-:S03]  /*0760*/  LOP3.LUT R3, R3, 0xf, R8, 0xb8, !PT ;  /* 0x0000000f03037812 */ /* 0x008fc600078eb808 */
[----:B------:R4:W-:Y:S04]  /*0770*/  STS [UR8+0x34], R4 ;  /* 0x00003404ff007988 */ /* 0x0009e80008000808 */
[----:B------:R4:W-:Y:S02]  /*0780*/  STS [UR8+0x1c], R3 ;  /* 0x00001c03ff007988 */ /* 0x0009e40008000808 */
.L_x_11:
[----:B------:R-:W-:Y:S05]  /*0790*/  BSYNC.RECONVERGENT B0 ;  /* 0x0000000000007941 */ /* 0x000fea0003800200 */
.L_x_10:
[----:B------:R-:W-:Y:S04]  /*07a0*/  BSSY.RECONVERGENT B1, `(.L_x_12) ;  /* 0x000001a000017945 */ /* 0x000fe80003800200 */
[----:B------:R-:W-:Y:S04]  /*07b0*/  BSSY.RELIABLE B0, `(.L_x_13) ;  /* 0x0000015000007945 */ /* 0x000fe80003800100 */
[----:B------:R-:W-:Y:S05]  /*07c0*/  @P3 BRA `(.L_x_14) ;  /* 0x0000000000203947 */ /* 0x000fea0003800000 */
[----:B--234-:R-:W2:Y:S02]  /*07d0*/  LDS R3, [UR8+0x34] ;  /* 0x00003408ff037984 */ /* 0x01cea40008000800 */
[----:B--2---:R-:W-:-:S05]  /*07e0*/  LOP3.LUT R3, R3, 0x38, RZ, 0xb8, !PT ;  /* 0x0000003803037812 */ /* 0x004fca00078eb8ff */
[----:B------:R2:W-:Y:S01]  /*07f0*/  STS [UR8+0x34], R3 ;  /* 0x00003403ff007988 */ /* 0x0005e20008000808 */
[----:B------:R-:W-:Y:S05]  /*0800*/  @P3 BRA `(.L_x_15) ;  /* 0x0000000000203947 */ /* 0x000fea0003800000 */
[----:B--2---:R-:W2:Y:S01]  /*0810*/  LDS R3, [UR8+0x8] ;  /* 0x00000808ff037984 */ /* 0x004ea20008000800 */
[----:B------:R-:W-:-:S05]  /*0820*/  IMAD.MOV.U32 R4, RZ, RZ, 0x780 ;  /* 0x00000780ff047424 */ /* 0x000fca00078e00ff */
[----:B--2---:R-:W-:-:S05]  /*0830*/  LOP3.LUT R3, R3, 0x300, R4, 0xd8, !PT ;  /* 0x0000030003037812 */ /* 0x004fca00078ed804 */
[----:B------:R5:W-:Y:S02]  /*0840*/  STS [UR8+0x8], R3 ;  /* 0x00000803ff007988 */ /* 0x000be40008000808 */
.L_x_14:
[----:B------:R-:W-:Y:S05]  /*0850*/  @P3 BRA `(.L_x_16) ;  /* 0x0000000000283947 */ /* 0x000fea0003800000 */
[----:B--2345:R-:W2:Y:S02]  /*0860*/  LDS R3, [UR8+0x8] ;  /* 0x00000808ff037984 */ /* 0x03cea40008000800 */
[----:B--2---:R-:W-:-:S05]  /*0870*/  LOP3.LUT R3, R3, 0x1800, RZ, 0xb8, !PT ;  /* 0x0000180003037812 */ /* 0x004fca00078eb8ff */
[----:B------:R3:W-:Y:S02]  /*0880*/  STS [UR8+0x8], R3 ;  /* 0x00000803ff007988 */ /* 0x0007e40008000808 */
.L_x_15:
[----:B------:R-:W-:Y:S05]  /*0890*/  @P3 BREAK.RELIABLE B0 ;  /* 0x0000000000003942 */ /* 0x000fea0003800100 */
[----:B------:R-:W-:Y:S05]  /*08a0*/  @P3 BRA `(.L_x_17) ;  /* 0x0000000000243947 */ /* 0x000fea0003800000 */
[----:B------:R-:W4:Y:S01]  /*08b0*/  LDS R4, [UR8+0x8] ;  /* 0x00000808ff047984 */ /* 0x000f220008000800 */
[----:B--23--:R-:W-:-:S05]  /*08c0*/  IMAD.MOV.U32 R3, RZ, RZ, 0x6000 ;  /* 0x00006000ff037424 */ /* 0x00cfca00078e00ff */
[----:B----4-:R-:W-:-:S04]  /*08d0*/  LOP3.LUT R3, R4, 0x6000, R3, 0xd8, !PT ;  /* 0x0000600004037812 */ /* 0x010fc800078ed803 */
[----:B------:R-:W-:-:S05]  /*08e0*/  LOP3.LUT R3, R3, 0x400000, RZ, 0xb8, !PT ;  /* 0x0040000003037812 */ /* 0x000fca00078eb8ff */
[----:B------:R2:W-:Y:S02]  /*08f0*/  STS [UR8+0x8], R3 ;  /* 0x00000803ff007988 */ /* 0x0005e40008000808 */
.L_x_16:
[----:B------:R-:W-:Y:S05]  /*0900*/  BSYNC.RELIABLE B0 ;  /* 0x0000000000007941 */ /* 0x000fea0003800100 */
.L_x_13:
[----:B--2345:R-:W2:Y:S02]  /*0910*/  @!P3 LDS R3, [UR8+0x8] ;  /* 0x00000808ff03b984 */ /* 0x03cea40008000800 */
[----:B--2---:R-:W-:-:S05]  /*0920*/  @!P3 LOP3.LUT R3, R3, 0x8000, RZ, 0xb8, !PT ;  /* 0x000080000303b812 */ /* 0x004fca00078eb8ff */
[----:B------:R4:W-:Y:S02]  /*0930*/  @!P3 STS [UR8+0x8], R3 ;  /* 0x00000803ff00b988 */ /* 0x0009e40008000808 */
.L_x_17:
[----:B------:R-:W-:Y:S05]  /*0940*/  BSYNC.RECONVERGENT B1 ;  /* 0x0000000000017941 */ /* 0x000fea0003800200 */
.L_x_12:
[----:B------:R-:W-:Y:S05]  /*0950*/  WARPSYNC.ALL ;  /* 0x0000000000007948 */ /* 0x000fea0003800000 */
[----:B------:R-:W-:Y:S01]  /*0960*/  NOP ;  /* 0x0000000000007918 */ /* 0x000fe20000000000 */
[----:B------:R-:W5:Y:S02]  /*0970*/  LDC R6, c[0x0][0x39c] ;  /* 0x0000e700ff067b82 */ /* 0x000f640000000800 */
[----:B-----5:R-:W-:Y:S01]  /*0980*/  VIADD R6, R6, 0xffffffff ;  /* 0xffffffff06067836 */ /* 0x020fe20000000000 */
[----:B------:R-:W-:Y:S06]  /*0990*/  @P0 BRA `(.L_x_18) ;  /* 0x0000000000300947 */ /* 0x000fec0003800000 */
[----:B--234-:R-:W2:Y:S01]  /*09a0*/  S2R R3, SR_LANEID ;  /* 0x0000000000037919 */ /* 0x01cea20000000000 */
[----:B------:R-:W-:Y:S05]  /*09b0*/  WARPSYNC.ALL ;  /* 0x0000000000007948 */ /* 0x000fea0003800000 */
[----:B------:R-:W-:Y:S01]  /*09c0*/  NOP ;  /* 0x0000000000007918 */ /* 0x000fe20000000000 */
[----:B--2---:R-:W-:-:S05]  /*09d0*/  IMAD.SHL.U32 R3, R3, 0x4, RZ ;  /* 0x0000000403037824 */ /* 0x004fca00078e00ff */
[----:B------:R-:W2:Y:S01]  /*09e0*/  LDS R7, [R3+UR8] ;  /* 0x0000000803077984 */ /* 0x000ea20008000800 */
[----:B------:R-:W-:-:S05]  /*09f0*/  IADD3 R4, P1, PT, R3, UR10, RZ ;  /* 0x0000000a03047c10 */ /* 0x000fca000ff3e0ff */
[----:B------:R-:W-:-:S05]  /*0a00*/  IMAD.X R5, RZ, RZ, UR11, P1 ;  /* 0x0000000bff057e24 */ /* 0x000fca00088e06ff */
[----:B--2---:R5:W2:Y:S01]  /*0a10*/  ATOMG.E.EXCH.STRONG.GPU PT, RZ, [R4], R7 ;  /* 0x0000000704ff73a8 */ /* 0x004aa200041ee100 */
[----:B------:R-:W-:-:S04]  /*0a20*/  DEPBAR {5,4,3,2,1,0} ;  /* 0x0000003f0000791a */ /* 0x000fc80000000000 */
[----:B------:R-:W3:Y:S02]  /*0a30*/  CCTL.E.C.LDCU.IV.DEEP [UR10] ;  /* 0x000000000a007540 */ /* 0x000ee40009c08000 */
[----:B---3--:R5:W-:Y:S01]  /*0a40*/  UTMACCTL.IV [UR10] ;  /* 0x000000000a0079b9 */ /* 0x008be20008000000 */
[----:B------:R-:W-:Y:S01]  /*0a50*/  NOP ;  /* 0x0000000000007918 */ /* 0x000fe20000000000 */
.L_x_18:
[----:B------:R-:W-:Y:S05]  /*0a60*/  @P0 BRA `(.L_x_19) ;  /* 0x00000000000c0947 */ /* 0x000fea0003800000 */
[----:B------:R0:W-:Y:S01]  /*0a70*/  UTMACMDFLUSH ;  /* 0x00000000000079b7 */ /* 0x0001e20000000000 */
[----:B------:R-:W-:Y:S05]  /*0a80*/  @P0 BRA `(.L_x_19) ;  /* 0x0000000000040947 */ /* 0x000fea0003800000 */
[----:B------:R-:W-:-:S04]  /*0a90*/  DEPBAR.LE SB0, 0x0 ;  /* 0x000080000000791a */ /* 0x000fc80000000000 */
.L_x_19:
[----:B------:R-:W-:Y:S05]  /*0aa0*/  WARPSYNC.ALL ;  /* 0x0000000000007948 */ /* 0x000fea0003800000 */
[----:B------:R-:W-:Y:S01]  /*0ab0*/  NOP ;  /* 0x0000000000007918 */ /* 0x000fe20000000000 */
[----:B--2---:R-:W-:Y:S06]  /*0ac0*/  BAR.SYNC.DEFER_BLOCKING 0x0 ;  /* 0x0000000000007b1d */ /* 0x004fec0000010000 */
[----:B------:R-:W-:Y:S02]  /*0ad0*/  BSSY.RECONVERGENT B1, `(.L_x_20) ;  /* 0x000000b000017945 */ /* 0x000fe40003800200 */
[----:B------:R-:W-:Y:S06]  /*0ae0*/  BAR.SYNC.DEFER_BLOCKING 0x0 ;  /* 0x0000000000007b1d */ /* 0x000fec0000010000 */
[----:B------:R2:W-:Y:S01]  /*0af0*/  @!P0 STS [R13], RZ ;  /* 0x000000ff0d008388 */ /* 0x0005e20000000800 */
[----:B------:R-:W-:Y:S01]  /*0b00*/  NOP ;  /* 0x0000000000007918 */ /* 0x000fe20000000000 */
[----:B------:R-:W-:Y:S05]  /*0b10*/  @P3 BRA `(.L_x_21) ;  /* 0x0000000000183947 */ /* 0x000fea0003800000 */
[----:B---34-:R-:W3:Y:S01]  /*0b20*/  LDS R3, [UR8+0x8] ;  /* 0x00000808ff037984 */ /* 0x018ee20008000800 */
[----:B------:R-:W4:Y:S01]  /*0b30*/  LDC.64 R8, c[0x0][0x388] ;  /* 0x0000e200ff087b82 */ /* 0x000f220000000a00 */
[----:B-----5:R-:W-:Y:S02]  /*0b40*/  IMAD.MOV.U32 R4, RZ, RZ, 0x70 ;  /* 0x00000070ff047424 */ /* 0x020fe400078e00ff */
[----:B----4-:R4:W-:Y:S03]  /*0b50*/  STS.64 [UR8], R8 ;  /* 0x00000008ff007988 */ /* 0x0109e60008000a08 */
[----:B---3--:R-:W-:-:S05]  /*0b60*/  LOP3.LUT R3, R3, 0x10, R4, 0xd8, !PT ;  /* 0x0000001003037812 */ /* 0x008fca00078ed804 */
[----:B------:R4:W-:Y:S02]  /*0b70*/  STS [UR8+0x8], R3 ;  /* 0x00000803ff007988 */ /* 0x0009e40008000808 */
.L_x_21:
[----:B-----5:R-:W-:Y:S05]  /*0b80*/  BSYNC.RECONVERGENT B1 ;  /* 0x0000000000017941 */ /* 0x020fea0003800200 */
.L_x_20:
[----:B------:R-:W-:Y:S04]  /*0b90*/  BSSY.RECONVERGENT B1, `(.L_x_22) ;  /* 0x000000a000017945 */ /* 0x000fe80003800200 */
[----:B------:R-:W-:Y:S05]  /*0ba0*/  @P3 BRA `(.L_x_23) ;  /* 0x0000000000203947 */ /* 0x000fea0003800000 */
[----:B---34-:R-:W3:Y:S01]  /*0bb0*/  LDS R3, [UR8+0x34] ;  /* 0x00003408ff037984 */ /* 0x018ee20008000800 */
[----:B------:R-:W-:Y:S02]  /*0bc0*/  IMAD.MOV.U32 R8, RZ, RZ, 0x3f000000 ;  /* 0x3f000000ff087424 */ /* 0x000fe400078e00ff */
[----:B------:R-:W-:Y:S01]  /*0bd0*/  @!P3 IMAD.MOV.U32 R5, RZ, RZ, 0x7f ;  /* 0x0000007fff05b424 */ /* 0x000fe200078e00ff */
[----:B------:R-:W4:Y:S02]  /*0be0*/  @!P3 LDS R4, [UR8+0x38] ;  /* 0x00003808ff04b984 */ /* 0x000f240008000800 */
[----:B---3--:R-:W-:Y:S02]  /*0bf0*/  LOP3.LUT R3, R3, 0xff000000, R8, 0xb8, !PT ;  /* 0xff00000003037812 */ /* 0x008fe400078eb808 */
[----:B----4-:R-:W-:-:S03]  /*0c00*/  @!P3 LOP3.LUT R4, R4, 0xff, R5, 0xb8, !PT ;  /* 0x000000ff0404b812 */ /* 0x010fc600078eb805 */
[----:B------:R5:W-:Y:S04]  /*0c10*/  STS [UR8+0x34], R3 ;  /* 0x00003403ff007988 */ /* 0x000be80008000808 */
[----:B------:R5:W-:Y:S02]  /*0c20*/  @!P3 STS [UR8+0x38], R4 ;  /* 0x00003804ff00b988 */ /* 0x000be40008000808 */
.L_x_23:
[----:B------:R-:W-:Y:S05]  /*0c30*/  BSYNC.RECONVERGENT B1 ;  /* 0x0000000000017941 */ /* 0x000fea0003800200 */
.L_x_22:
[----:B------:R-:W-:Y:S04]  /*0c40*/  BSSY.RECONVERGENT B1, `(.L_x_24) ;  /* 0x0000004000017945 */ /* 0x000fe80003800200 */
[----:B------:R-:W-:Y:S05]  /*0c50*/  @P3 BRA `(.L_x_25) ;  /* 0x0000000000083947 */ /* 0x000fea0003800000 */
[----:B------:R2:W-:Y:S04]  /*0c60*/  STS [UR8+0x24], R10 ;  /* 0x0000240aff007988 */ /* 0x0005e80008000808 */
[----:B------:R2:W-:Y:S02]  /*0c70*/  STS [UR8+0x20], R6 ;  /* 0x00002006ff007988 */ /* 0x0005e40008000808 */
.L_x_25:
[----:B------:R-:W-:Y:S05]  /*0c80*/  BSYNC.RECONVERGENT B1 ;  /* 0x0000000000017941 */ /* 0x000fea0003800200 */
.L_x_24:
[----:B------:R-:W-:Y:S04]  /*0c90*/  BSSY.RECONVERGENT B1, `(.L_x_26) ;  /* 0x000000e000017945 */ /* 0x000fe80003800200 */
[----:B------:R-:W-:Y:S05]  /*0ca0*/  @P3 BRA `(.L_x_27) ;  /* 0x0000000000303947 */ /* 0x000fea0003800000 */
[----:B-----5:R-:W5:Y:S01]  /*0cb0*/  LDS R4, [UR8+0x34] ;  /* 0x00003408ff047984 */ /* 0x020f620008000800 */
[----:B--2---:R-:W2:Y:S03]  /*0cc0*/  LDC.64 R10, c[0x0][0x3b0] ;  /* 0x0000ec00ff0a7b82 */ /* 0x004ea60000000a00 */
[----:B---34-:R-:W3:Y:S01]  /*0cd0*/  LDS R3, [UR8+0x1c] ;  /* 0x00001c08ff037984 */ /* 0x018ee20008000800 */
[C---:B--2---:R-:W-:Y:S01]  /*0ce0*/  SHF.L.U64.HI R8, R10.reuse, 0x1, R11 ;  /* 0x000000010a087819 */ /* 0x044fe2000001020b */
[----:B------:R-:W-:-:S03]  /*0cf0*/  IMAD.SHL.U32 R5, R10, 0x2, RZ ;  /* 0x000000020a057824 */ /* 0x000fc600078e00ff */
[--C-:B------:R-:W-:Y:S02]  /*0d00*/  SHF.R.U32.HI R10, RZ, 0x4, R8.reuse ;  /* 0x00000004ff0a7819 */ /* 0x100fe40000011608 */
[----:B------:R-:W-:-:S05]  /*0d10*/  SHF.R.U64 R5, R5, 0x4, R8 ;  /* 0x0000000405057819 */ /* 0x000fca0000001208 */
[----:B------:R2:W-:Y:S01]  /*0d20*/  STS [UR8+0xc], R5 ;  /* 0x00000c05ff007988 */ /* 0x0005e20008000808 */
[----:B-----5:R-:W-:Y:S02]  /*0d30*/  LOP3.LUT R4, R4, 0x7, RZ, 0xb8, !PT ;  /* 0x0000000704047812 */ /* 0x020fe400078eb8ff */
[----:B---3--:R-:W-:-:S03]  /*0d40*/  LOP3.LUT R3, R3, 0xf, R10, 0xb8, !PT ;  /* 0x0000000f03037812 */ /* 0x008fc600078eb80a */
[----:B------:R2:W-:Y:S04]  /*0d50*/  STS [UR8+0x34], R4 ;  /* 0x00003404ff007988 */ /* 0x0005e80008000808 */
[----:B------:R2:W-:Y:S02]  /*0d60*/  STS [UR8+0x1c], R3 ;  /* 0x00001c03ff007988 */ /* 0x0005e40008000808 */
.L_x_27:
[----:B------:R-:W-:Y:S05]  /*0d70*/  BSYNC.RECONVERGENT B1 ;  /* 0x0000000000017941 */ /* 0x000fea0003800200 */
.L_x_26:
[----:B------:R-:W-:Y:S04]  /*0d80*/  BSSY.RECONVERGENT B2, `(.L_x_28) ;  /* 0x000001a000027945 */ /* 0x000fe80003800200 */
[----:B------:R-:W-:Y:S04]  /*0d90*/  BSSY.RELIABLE B1, `(.L_x_29) ;  /* 0x0000015000017945 */ /* 0x000fe80003800100 */
[----:B------:R-:W-:Y:S05]  /*0da0*/  @P3 BRA `(.L_x_30) ;  /* 0x0000000000203947 */ /* 0x000fea0003800000 */
[----:B--2345:R-:W2:Y:S02]  /*0db0*/  LDS R3, [UR8+0x34] ;  /* 0x00003408ff037984 */ /* 0x03cea40008000800 */
[----:B--2---:R-:W-:-:S05]  /*0dc0*/  LOP3.LUT R3, R3, 0x38, RZ, 0xb8, !PT ;  /* 0x0000003803037812 */ /* 0x004fca00078eb8ff */
[----:B------:R2:W-:Y:S01]  /*0dd0*/  STS [UR8+0x34], R3 ;  /* 0x00003403ff007988 */ /* 0x0005e20008000808 */
[----:B------:R-:W-:Y:S05]  /*0de0*/  @P3 BRA `(.L_x_31) ;  /* 0x0000000000203947 */ /* 0x000fea0003800000 */
[----:B--2---:R-:W2:Y:S01]  /*0df0*/  LDS R3, [UR8+0x8] ;  /* 0x00000808ff037984 */ /* 0x004ea20008000800 */
[----:B------:R-:W-:-:S05]  /*0e00*/  IMAD.MOV.U32 R4, RZ, RZ, 0x780 ;  /* 0x00000780ff047424 */ /* 0x000fca00078e00ff */
[----:B--2---:R-:W-:-:S05]  /*0e10*/  LOP3.LUT R3, R3, 0x300, R4, 0xd8, !PT ;  /* 0x0000030003037812 */ /* 0x004fca00078ed804 */
[----:B------:R2:W-:Y:S02]  /*0e20*/  STS [UR8+0x8], R3 ;  /* 0x00000803ff007988 */ /* 0x0005e40008000808 */
.L_x_30:
[----:B------:R-:W-:Y:S05]  /*0e30*/  @P3 BRA `(.L_x_32) ;  /* 0x0000000000283947 */ /* 0x000fea0003800000 */
[----:B--2345:R-:W2:Y:S02]  /*0e40*/  LDS R3, [UR8+0x8] ;  /* 0x00000808ff037984 */ /* 0x03cea40008000800 */
[----:B--2---:R-:W-:-:S05]  /*0e50*/  LOP3.LUT R3, R3, 0x1800, RZ, 0xb8, !PT ;  /* 0x0000180003037812 */ /* 0x004fca00078eb8ff */
[----:B------:R3:W-:Y:S02]  /*0e60*/  STS [UR8+0x8], R3 ;  /* 0x00000803ff007988 */ /* 0x0007e40008000808 */
.L_x_31:
[----:B------:R-:W-:Y:S05]  /*0e70*/  @P3 BREAK.RELIABLE B1 ;  /* 0x0000000000013942 */ /* 0x000fea0003800100 */
[----:B------:R-:W-:Y:S05]  /*0e80*/  @P3 BRA `(.L_x_33) ;  /* 0x0000000000243947 */ /* 0x000fea0003800000 */
[----:B--23--:R-:W2:Y:S01]  /*0e90*/  LDS R3, [UR8+0x8] ;  /* 0x00000808ff037984 */ /* 0x00cea20008000800 */
[----:B------:R-:W-:-:S05]  /*0ea0*/  IMAD.MOV.U32 R4, RZ, RZ, 0x6000 ;  /* 0x00006000ff047424 */ /* 0x000fca00078e00ff */
[----:B--2---:R-:W-:-:S04]  /*0eb0*/  LOP3.LUT R3, R3, 0x6000, R4, 0xd8, !PT ;  /* 0x0000600003037812 */ /* 0x004fc800078ed804 */
[----:B------:R-:W-:-:S05]  /*0ec0*/  LOP3.LUT R3, R3, 0x400000, RZ, 0xb8, !PT ;  /* 0x0040000003037812 */ /* 0x000fca00078eb8ff */
[----:B------:R2:W-:Y:S02]  /*0ed0*/  STS [UR8+0x8], R3 ;  /* 0x00000803ff007988 */ /* 0x0005e40008000808 */
.L_x_32:
[----:B------:R-:W-:Y:S05]  /*0ee0*/  BSYNC.RELIABLE B1 ;  /* 0x0000000000017941 */ /* 0x000fea0003800100 */
.L_x_29:
[----:B--2345:R-:W2:Y:S02]  /*0ef0*/  @!P3 LDS R3, [UR8+0x8] ;  /* 0x00000808ff03b984 */ /* 0x03cea40008000800 */
[----:B--2---:R-:W-:-:S05]  /*0f00*/  @!P3 LOP3.LUT R3, R3, 0x8000, RZ, 0xb8, !PT ;  /* 0x000080000303b812 */ /* 0x004fca00078eb8ff */
[----:B------:R4:W-:Y:S02]  /*0f10*/  @!P3 STS [UR8+0x8], R3 ;  /* 0x00000803ff00b988 */ /* 0x0009e40008000808 */
.L_x_33:
[----:B------:R-:W-:Y:S05]  /*0f20*/  BSYNC.RECONVERGENT B2 ;  /* 0x0000000000027941 */ /* 0x000fea0003800200 */
.L_x_28:
[----:B------:R-:W-:Y:S05]  /*0f30*/  WARPSYNC.ALL ;  /* 0x0000000000007948 */ /* 0x000fea0003800000 */
[----:B------:R-:W-:Y:S01]  /*0f40*/  NOP ;  /* 0x0000000000007918 */ /* 0x000fe20000000000 */
[----:B------:R-:W-:-:S04]  /*0f50*/  UIADD3 UR5, UPT, UPT, UR4, 0x80, URZ ;  /* 0x0000008004057890 */ /* 0x000fc8000fffe0ff */
[----:B------:R-:W-:-:S04]  /*0f60*/  UIADD3 UR6, UP0, UPT, UR5, UR12, URZ ;  /* 0x0000000c05067290 */ /* 0x000fc8000ff1e0ff */
[----:B------:R-:W-:Y:S01]  /*0f70*/  ULEA.HI.X.SX32 UR7, UR5, UR13, 0x1, UP0 ;  /* 0x0000000d05077291 */ /* 0x000fe200080f0eff */
[----:B------:R-:W-:Y:S11]  /*0f80*/  @P0 BRA `(.L_x_34) ;  /* 0x0000000000300947 */ /* 0x000ff60003800000 */
        /* <DEDUP_REMOVED lines=12> */
.L_x_34:
[----:B------:R-:W-:Y:S05]  /*1050*/  @P0 BRA `(.L_x_35) ;  /* 0x00000000000c0947 */ /* 0x000fea0003800000 */
[----:B------:R0:W-:Y:S01]  /*1060*/  UTMACMDFLUSH ;  /* 0x00000000000079b7 */ /* 0x0001e20000000000 */
[----:B------:R-:W-:Y:S05]  /*1070*/  @P0 BRA `(.L_x_35) ;  /* 0x0000000000040947 */ /* 0x000fea0003800000 */
[----:B------:R-:W-:-:S04]  /*1080*/  DEPBAR.LE SB0, 0x0 ;  /* 0x000080000000791a */ /* 0x000fc80000000000 */
.L_x_35:
        /* <DEDUP_REMOVED lines=8> */
[----:B---345:R-:W3:Y:S01]  /*1110*/  LDS R3, [UR8+0x8] ;  /* 0x00000808ff037984 */ /* 0x038ee20008000800 */
[----:B------:R-:W4:Y:S01]  /*1120*/  LDC.64 R8, c[0x0][0x390] ;  /* 0x0000e400ff087b82 */ /* 0x000f220000000a00 */
[----:B------:R-:W-:Y:S02]  /*1130*/  IMAD.MOV.U32 R4, RZ, RZ, 0x70 ;  /* 0x00000070ff047424 */ /* 0x000fe400078e00ff */
[----:B----4-:R4:W-:Y:S03]  /*1140*/  STS.64 [UR8], R8 ;  /* 0x00000008ff007988 */ /* 0x0109e60008000a08 */
[----:B---3--:R-:W-:-:S05]  /*1150*/  LOP3.LUT R3, R3, 0x10, R4, 0xd8, !PT ;  /* 0x0000001003037812 */ /* 0x008fca00078ed804 */
[----:B------:R4:W-:Y:S02]  /*1160*/  STS [UR8+0x8], R3 ;  /* 0x00000803ff007988 */ /* 0x0009e40008000808 */
.L_x_37:
[----:B-----5:R-:W-:Y:S05]  /*1170*/  BSYNC.RECONVERGENT B2 ;  /* 0x0000000000027941 */ /* 0x020fea0003800200 */
.L_x_36:
[----:B------:R-:W-:Y:S04]  /*1180*/  BSSY.RECONVERGENT B3, `(.L_x_38) ;  /* 0x0000011000037945 */ /* 0x000fe80003800200 */
[----:B------:R-:W-:Y:S04]  /*1190*/  BSSY.RELIABLE B2, `(.L_x_39) ;  /* 0x000000e000027945 */ /* 0x000fe80003800100 */
[----:B------:R-:W-:Y:S05]  /*11a0*/  @P3 BRA `(.L_x_40) ;  /* 0x0000000000243947 */ /* 0x000fea0003800000 */
[----:B---34-:R-:W3:Y:S01]  /*11b0*/  LDS R3, [UR8+0x34] ;  /* 0x00003408ff037984 */ /* 0x018ee20008000800 */
[----:B------:R-:W-:-:S05]  /*11c0*/  IMAD.MOV.U32 R4, RZ, RZ, 0x3f000000 ;  /* 0x3f000000ff047424 */ /* 0x000fca00078e00ff */
[----:B---3--:R-:W-:-:S05]  /*11d0*/  LOP3.LUT R3, R3, 0xff000000, R4, 0xb8, !PT ;  /* 0xff00000003037812 */ /* 0x008fca00078eb804 */
[----:B------:R3:W-:Y:S01]  /*11e0*/  STS [UR8+0x34], R3 ;  /* 0x00003403ff007988 */ /* 0x0007e20008000808 */
[----:B------:R-:W-:Y:S05]  /*11f0*/  @P3 BRA `(.L_x_41) ;  /* 0x00000000001c3947 */ /* 0x000fea0003800000 */
[----:B---3--:R-:W3:Y:S01]  /*1200*/  LDS R3, [UR8+0x38] ;  /* 0x00003808ff037984 */ /* 0x008ee20008000800 */
[----:B------:R-:W-:-:S05]  /*1210*/  IMAD.MOV.U32 R4, RZ, RZ, 0x7f ;  /* 0x0000007fff047424 */ /* 0x000fca00078e00ff */
[----:B---3--:R-:W-:-:S05]  /*1220*/  LOP3.LUT R3, R3, 0xff, R4, 0xb8, !PT ;  /* 0x000000ff03037812 */ /* 0x008fca00078eb804 */
[----:B------:R5:W-:Y:S02]  /*1230*/  STS [UR8+0x38], R3 ;  /* 0x00003803ff007988 */ /* 0x000be40008000808 */
.L_x_40:
[----:B------:R-:W-:Y:S05]  /*1240*/  @P3 BREAK.RELIABLE B2 ;  /* 0x0000000000023942 */ /* 0x000fea0003800100 */
[----:B------:R-:W-:Y:S05]  /*1250*/  @P3 BRA `(.L_x_42) ;  /* 0x00000000000c3947 */ /* 0x000fea0003800000 */
[----:B------:R2:W-:Y:S02]  /*1260*/  STS [UR8+0x20], R6 ;  /* 0x00002006ff007988 */ /* 0x0005e40008000808 */
.L_x_41:
[----:B------:R-:W-:Y:S05]  /*1270*/  BSYNC.RELIABLE B2 ;  /* 0x0000000000027941 */ /* 0x000fea0003800100 */
.L_x_39:
[----:B------:R2:W-:Y:S02]  /*1280*/  @!P3 STS [UR8+0x24], R2 ;  /* 0x00002402ff00b988 */ /* 0x0005e40008000808 */
.L_x_42:
[----:B------:R-:W-:Y:S05]  /*1290*/  BSYNC.RECONVERGENT B3 ;  /* 0x0000000000037941 */ /* 0x000fea0003800200 */
.L_x_38:
[----:B------:R-:W-:Y:S05]  /*12a0*/  WARPSYNC.ALL ;  /* 0x0000000000007948 */ /* 0x000fea0003800000 */
[----:B------:R-:W-:Y:S01]  /*12b0*/  NOP ;  /* 0x0000000000007918 */ /* 0x000fe20000000000 */
[----:B------:R-:W-:Y:S04]  /*12c0*/  BSSY.RECONVERGENT B3, `(.L_x_43) ;  /* 0x000000e000037945 */ /* 0x000fe80003800200 */
[----:B------:R-:W-:Y:S05]  /*12d0*/  @P3 BRA `(.L_x_44) ;  /* 0x0000000000303947 */ /* 0x000fea0003800000 */
[----:B---345:R-:W3:Y:S01]  /*12e0*/  LDS R3, [UR8+0x34] ;  /* 0x00003408ff037984 */ /* 0x038ee20008000800 */
[----:B------:R-:W4:Y:S03]  /*12f0*/  LDC.64 R4, c[0x0][0x3b8] ;  /* 0x0000ee00ff047b82 */ /* 0x000f260000000a00 */
[----:B--2---:R-:W2:Y:S01]  /*1300*/  LDS R2, [UR8+0x1c] ;  /* 0x00001c08ff027984 */ /* 0x004ea20008000800 */
[C---:B----4-:R-:W-:Y:S01]  /*1310*/  SHF.L.U64.HI R5, R4.reuse, 0x1, R5 ;  /* 0x0000000104057819 */ /* 0x050fe20000010205 */
[----:B------:R-:W-:-:S03]  /*1320*/  IMAD.SHL.U32 R4, R4, 0x2, RZ ;  /* 0x0000000204047824 */ /* 0x000fc600078e00ff */
[--C-:B------:R-:W-:Y:S02]  /*1330*/  SHF.R.U32.HI R7, RZ, 0x4, R5.reuse ;  /* 0x00000004ff077819 */ /* 0x100fe40000011605 */
[----:B------:R-:W-:-:S05]  /*1340*/  SHF.R.U64 R4, R4, 0x4, R5 ;  /* 0x0000000404047819 */ /* 0x000fca0000001205 */
[----:B------:R4:W-:Y:S01]  /*1350*/  STS [UR8+0xc], R4 ;  /* 0x00000c04ff007988 */ /* 0x0009e20008000808 */
[----:B---3--:R-:W-:Y:S02]  /*1360*/  LOP3.LUT R3, R3, 0x7, RZ, 0xb8, !PT ;  /* 0x0000000703037812 */ /* 0x008fe400078eb8ff */
[----:B--2---:R-:W-:-:S03]  /*1370*/  LOP3.LUT R2, R2, 0xf, R7, 0xb8, !PT ;  /* 0x0000000f02027812 */ /* 0x004fc600078eb807 */
[----:B------:R4:W-:Y:S04]  /*1380*/  STS [UR8+0x34], R3 ;  /* 0x00003403ff007988 */ /* 0x0009e80008000808 */
[----:B------:R4:W-:Y:S02]  /*1390*/  STS [UR8+0x1c], R2 ;  /* 0x00001c02ff007988 */ /* 0x0009e40008000808 */
.L_x_44:
[----:B------:R-:W-:Y:S05]  /*13a0*/  BSYNC.RECONVERGENT B3 ;  /* 0x0000000000037941 */ /* 0x000fea0003800200 */
.L_x_43:
[----:B------:R-:W-:Y:S04]  /*13b0*/  BSSY.RECONVERGENT B4, `(.L_x_45) ;  /* 0x000001a000047945 */ /* 0x000fe80003800200 */
[----:B------:R-:W-:Y:S04]  /*13c0*/  BSSY.RELIABLE B3, `(.L_x_46) ;  /* 0x0000015000037945 */ /* 0x000fe80003800100 */
[----:B------:R-:W-:Y:S05]  /*13d0*/  @P3 BRA `(.L_x_47) ;  /* 0x0000000000203947 */ /* 0x000fea0003800000 */
[----:B--2-4-:R-:W2:Y:S02]  /*13e0*/  LDS R2, [UR8+0x34] ;  /* 0x00003408ff027984 */ /* 0x014ea40008000800 */
[----:B--2---:R-:W-:-:S05]  /*13f0*/  LOP3.LUT R2, R2, 0x38, RZ, 0xb8, !PT ;  /* 0x0000003802027812 */ /* 0x004fca00078eb8ff */
[----:B------:R2:W-:Y:S01]  /*1400*/  STS [UR8+0x34], R2 ;  /* 0x00003402ff007988 */ /* 0x0005e20008000808 */
[----:B------:R-:W-:Y:S05]  /*1410*/  @P3 BRA `(.L_x_48) ;  /* 0x0000000000203947 */ /* 0x000fea0003800000 */
[----:B--2---:R-:W2:Y:S01]  /*1420*/  LDS R2, [UR8+0x8] ;  /* 0x00000808ff027984 */ /* 0x004ea20008000800 */
[----:B---3-5:R-:W-:-:S05]  /*1430*/  IMAD.MOV.U32 R3, RZ, RZ, 0x780 ;  /* 0x00000780ff037424 */ /* 0x028fca00078e00ff */
[----:B--2---:R-:W-:-:S05]  /*1440*/  LOP3.LUT R2, R2, 0x300, R3, 0xd8, !PT ;  /* 0x0000030002027812 */ /* 0x004fca00078ed803 */
[----:B------:R2:W-:Y:S02]  /*1450*/  STS [UR8+0x8], R2 ;  /* 0x00000802ff007988 */ /* 0x0005e40008000808 */
.L_x_47:
[----:B------:R-:W-:Y:S05]  /*1460*/  @P3 BRA `(.L_x_49) ;  /* 0x0000000000283947 */ /* 0x000fea0003800000 */
[----:B--2-4-:R-:W2:Y:S02]  /*1470*/  LDS R2, [UR8+0x8] ;  /* 0x00000808ff027984 */ /* 0x014ea40008000800 */
[----:B--2---:R-:W-:-:S05]  /*1480*/  LOP3.LUT R2, R2, 0x1800, RZ, 0xb8, !PT ;  /* 0x0000180002027812 */ /* 0x004fca00078eb8ff */
[----:B------:R4:W-:Y:S02]  /*1490*/  STS [UR8+0x8], R2 ;  /* 0x00000802ff007988 */ /* 0x0009e40008000808 */
.L_x_48:
[----:B------:R-:W-:Y:S05]  /*14a0*/  @P3 BREAK.RELIABLE B3 ;  /* 0x0000000000033942 */ /* 0x000fea0003800100 */
[----:B------:R-:W-:Y:S05]  /*14b0*/  @P3 BRA `(.L_x_50) ;  /* 0x0000000000243947 */ /* 0x000fea0003800000 */
[----:B--2-4-:R-:W2:Y:S01]  /*14c0*/  LDS R2, [UR8+0x8] ;  /* 0x00000808ff027984 */ /* 0x014ea20008000800 */
[----:B---3-5:R-:W-:-:S05]  /*14d0*/  IMAD.MOV.U32 R3, RZ, RZ, 0x6000 ;  /* 0x00006000ff037424 */ /* 0x028fca00078e00ff */
[----:B--2---:R-:W-:-:S04]  /*14e0*/  LOP3.LUT R2, R2, 0x6000, R3, 0xd8, !PT ;  /* 0x0000600002027812 */ /* 0x004fc800078ed803 */
[----:B------:R-:W-:-:S05]  /*14f0*/  LOP3.LUT R2, R2, 0x400000, RZ, 0xb8, !PT ;  /* 0x0040000002027812 */ /* 0x000fca00078eb8ff */
[----:B------:R2:W-:Y:S02]  /*1500*/  STS [UR8+0x8], R2 ;  /* 0x00000802ff007988 */ /* 0x0005e40008000808 */
.L_x_49:
[----:B------:R-:W-:Y:S05]  /*1510*/  BSYNC.RELIABLE B3 ;  /* 0x0000000000037941 */ /* 0x000fea0003800100 */
.L_x_46:
[----:B--2-4-:R-:W2:Y:S02]  /*1520*/  @!P3 LDS R2, [UR8+0x8] ;  /* 0x00000808ff02b984 */ /* 0x014ea40008000800 */
[----:B--2---:R-:W-:-:S05]  /*1530*/  @!P3 LOP3.LUT R2, R2, 0x8000, RZ, 0xb8, !PT ;  /* 0x000080000202b812 */ /* 0x004fca00078eb8ff */
[----:B------:R2:W-:Y:S02]  /*1540*/  @!P3 STS [UR8+0x8], R2 ;  /* 0x00000802ff00b988 */ /* 0x0005e40008000808 */
.L_x_50:
[----:B------:R-:W-:Y:S05]  /*1550*/  BSYNC.RECONVERGENT B4 ;  /* 0x0000000000047941 */ /* 0x000fea0003800200 */
.L_x_45:
[----:B------:R-:W-:Y:S05]  /*1560*/  WARPSYNC.ALL ;  /* 0x0000000000007948 */ /* 0x000fea0003800000 */
[----:B------:R-:W-:Y:S01]  /*1570*/  NOP ;  /* 0x0000000000007918 */ /* 0x000fe20000000000 */
[----:B------:R-:W-:-:S04]  /*1580*/  UIADD3 UR4, UPT, UPT, UR4, 0x100, URZ ;  /* 0x0000010004047890 */ /* 0x000fc8000fffe0ff */
[----:B------:R-:W-:-:S04]  /*1590*/  UIADD3 UR12, UP0, UPT, UR4, UR12, URZ ;  /* 0x0000000c040c7290 */ /* 0x000fc8000ff1e0ff */
[----:B------:R-:W-:Y:S01]  /*15a0*/  ULEA.HI.X.SX32 UR13, UR4, UR13, 0x1, UP0 ;  /* 0x0000000d040d7291 */ /* 0x000fe200080f0eff */
[----:B------:R-:W-:Y:S11]  /*15b0*/  @P0 BRA `(.L_x_51) ;  /* 0x0000000000300947 */ /* 0x000ff60003800000 */
[----:B--2-4-:R-:W2:Y:S01]  /*15c0*/  S2R R2, SR_LANEID ;  /* 0x0000000000027919 */ /* 0x014ea20000000000 */
[----:B------:R-:W-:Y:S05]  /*15d0*/  WARPSYNC.ALL ;  /* 0x0000000000007948 */ /* 0x000fea0003800000 */
[----:B------:R-:W-:Y:S01]  /*15e0*/  NOP ;  /* 0x0000000000007918 */ /* 0x000fe20000000000 */
[----:B--2---:R-:W-:-:S05]  /*15f0*/  IMAD.SHL.U32 R4, R2, 0x4, RZ ;  /* 0x0000000402047824 */ /* 0x004fca00078e00ff */
[----:B------:R-:W2:Y:S01]  /*1600*/  LDS R5, [R4+UR8] ;  /* 0x0000000804057984 */ /* 0x000ea20008000800 */
[----:B------:R-:W-:-:S05]  /*1610*/  IADD3 R2, P1, PT, R4, UR12, RZ ;  /* 0x0000000c04027c10 */ /* 0x000fca000ff3e0ff */
[----:B---3-5:R-:W-:-:S05]  /*1620*/  IMAD.X R3, RZ, RZ, UR13, P1 ;  /* 0x0000000dff037e24 */ /* 0x028fca00088e06ff */
[----:B--2---:R2:W3:Y:S01]  /*1630*/  ATOMG.E.EXCH.STRONG.GPU PT, RZ, [R2], R5 ;  /* 0x0000000502ff73a8 */ /* 0x0044e200041ee100 */
[----:B------:R-:W-:-:S04]  /*1640*/  DEPBAR {5,4,3,2,1,0} ;  /* 0x0000003f0000791a */ /* 0x000fc80000000000 */
[----:B------:R-:W4:Y:S02]  /*1650*/  CCTL.E.C.LDCU.IV.DEEP [UR12] ;  /* 0x000000000c007540 */ /* 0x000f240009c08000 */
[----:B----4-:R2:W-:Y:S01]  /*1660*/  UTMACCTL.IV [UR12] ;  /* 0x000000000c0079b9 */ /* 0x0105e20008000000 */
[----:B------:R-:W-:Y:S01]  /*1670*/  NOP ;  /* 0x0000000000007918 */ /* 0x000fe20000000000 */
.L_x_51:
[----:B------:R-:W-:Y:S05]  /*1680*/  @P0 BRA `(.L_x_52) ;  /* 0x00000000000c0947 */ /* 0x000fea0003800000 */
[----:B------:R0:W-:Y:S01]  /*1690*/  UTMACMDFLUSH ;  /* 0x00000000000079b7 */ /* 0x0001e20000000000 */
[----:B------:R-:W-:Y:S05]  /*16a0*/  @P0 BRA `(.L_x_52) ;  /* 0x0000000000040947 */ /* 0x000fea0003800000 */
[----:B------:R-:W-:-:S04]  /*16b0*/  DEPBAR.LE SB0, 0x0 ;  /* 0x000080000000791a */ /* 0x000fc80000000000 */
.L_x_52:
[----:B------:R-:W-:Y:S05]  /*16c0*/  WARPSYNC.ALL ;  /* 0x0000000000007948 */ /* 0x000fea0003800000 */
[----:B------:R-:W-:Y:S01]  /*16d0*/  NOP ;  /* 0x0000000000007918 */ /* 0x000fe20000000000 */
[----:B---3--:R-:W-:Y:S01]  /*16e0*/  BAR.SYNC.DEFER_BLOCKING 0x0 ;  /* 0x0000000000007b1d */ /* 0x008fe20000010000 */
[----:B------:R-:W-:Y:S01]  /*16f0*/  ISETP.GE.AND P0, PT, R12, 0x1, PT ;  /* 0x000000010c00780c */ /* 0x000fe20003f06270 */
[----:B------:R-:W-:Y:S01]  /*1700*/  USHF.L.U32 UR31, UR31, 0x7, URZ ;  /* 0x000000071f1f7899 */ /* 0x000fe200080006ff */
[----:B--2-4-:R-:W-:Y:S01]  /*1710*/  SHF.R.U32.HI R2, RZ, 0x5, R0 ;  /* 0x00000005ff027819 */ /* 0x014fe20000011600 */
[----:B------:R-:W-:-:S02]  /*1720*/  USHF.L.U32 UR26, UR26, 0x6, URZ ;  /* 0x000000061a1a7899 */ /* 0x000fc400080006ff */
[----:B------:R-:W-:Y:S01]  /*1730*/  VOTEU.ALL UP0, P3 ;  /* 0x0000000000ff7886 */ /* 0x000fe20001800000 */
[----:B------:R-:W-:Y:S01]  /*1740*/  UMOV UR4, 0x1 ;  /* 0x0000000100047882 */ /* 0x000fe20000000000 */
[----:B------:R-:W-:Y:S01]  /*1750*/  VOTEU.ALL UP1, P3 ;  /* 0x0000000000ff7886 */ /* 0x000fe20001820000 */
[----:B------:R-:W-:Y:S02]  /*1760*/  R2UR UR9, R2 ;  /* 0x00000000020972ca */ /* 0x000fe400000e0000 */
[----:B------:R-:W-:-:S04]  /*1770*/  @!UP0 UIADD3 UR14, UPT, UPT, -UR4, 0x100000, URZ ;  /* 0x00100000040e8890 */ /* 0x000fc8000fffe1ff */
[----:B------:R-:W-:Y:S02]  /*1780*/  @!UP0 USHF.L.U32 UR15, UR14, 0xb, URZ ;  /* 0x0000000b0e0f8899 */ /* 0x000fe400080006ff */
[----:B------:R-:W-:Y:S02]  /*1790*/  @!UP0 USHF.L.U32 UR14, UR14, 0x1, URZ ;  /* 0x000000010e0e8899 */ /* 0x000fe400080006ff */
[----:B------:R-:W-:-:S04]  /*17a0*/  @!UP0 UIADD3 UR4, UPT, UPT, -UR4, 0x100000, URZ ;  /* 0x0010000004048890 */ /* 0x000fc8000fffe1ff */
[----:B------:R-:W-:Y:S02]  /*17b0*/  @!UP0 USHF.L.U32 UR5, UR4, 0xb, URZ ;  /* 0x0000000b04058899 */ /* 0x000fe400080006ff */
[----:B------:R-:W-:Y:S01]  /*17c0*/  @!UP0 USHF.L.U32 UR4, UR4, 0x1, URZ ;  /* 0x0000000104048899 */ /* 0x000fe200080006ff */
[----:B------:R-:W-:Y:S01]  /*17d0*/  VOTEU.ALL UP0, P3 ;  /* 0x0000000000ff7886 */ /* 0x000fe20001800000 */
[----:B------:R-:W2:Y:S04]  /*17e0*/  FENCE.VIEW.ASYNC.S ;  /* 0x00000000000073c6 */ /* 0x000ea80000000000 */
[----:B--2---:R2:W3:Y:S06]  /*17f0*/  @!UP0 SYNCS.EXCH.64 URZ, [UR8+0xc000], UR14 ;  /* 0x00c0000e08ff85b2 */ /* 0x0044ec0008000100 */
[----:B------:R2:W4:Y:S01]  /*1800*/  @!UP1 SYNCS.EXCH.64 URZ, [UR8+0xc010], UR4 ;  /* 0x00c0100408ff95b2 */ /* 0x0005220008000100 */
[----:B------:R-:W-:Y:S05]  /*1810*/  @!P0 BRA `(.L_x_53) ;  /* 0x0000000800848947 */ /* 0x000fea0003800000 */
[----:B---34-:R-:W-:Y:S01]  /*1820*/  BAR.SYNC.DEFER_BLOCKING 0x0 ;  /* 0x0000000000007b1d */ /* 0x018fe20000010000 */
[----:B------:R-:W-:Y:S01]  /*1830*/  @!P3 IMAD.MOV.U32 R2, RZ, RZ, 0xc000 ;  /* 0x0000c000ff02b424 */ /* 0x000fe200078e00ff */
[----:B------:R-:W-:Y:S01]  /*1840*/  ELECT P1, URZ, PT ;  /* 0x0000000000ff782f */ /* 0x000fe20003820000 */
[----:B--2---:R-:W-:-:S03]  /*1850*/  ULOP3.LUT UR4, UR9, 0x1, URZ, 0xc0, !UPT ;  /* 0x0000000109047892 */ /* 0x004fc6000f8ec0ff */
[C---:B------:R-:W-:Y:S02]  /*1860*/  ISETP.LT.U32.AND P1, PT, R68.reuse, 0x40, P1 ;  /* 0x000000404400780c */ /* 0x040fe40000f21070 */
[----:B------:R-:W-:Y:S01]  /*1870*/  ELECT P0, URZ, PT ;  /* 0x0000000000ff782f */ /* 0x000fe20003800000 */
[----:B------:R-:W-:Y:S02]  /*1880*/  ULEA UR20, UR4, UR8, 0xe ;  /* 0x0000000804147291 */ /* 0x000fe4000f8e70ff */
[----:B------:R-:W-:Y:S01]  /*1890*/  USHF.L.U32 UR22, UR4, 0x6, URZ ;  /* 0x0000000604167899 */ /* 0x000fe200080006ff */
[----:B------:R-:W-:Y:S01]  /*18a0*/  ISETP.LT.U32.AND P0, PT, R68, 0x20, P0 ;  /* 0x000000204400780c */ /* 0x000fe20000701070 */
[----:B------:R-:W-:Y:S01]  /*18b0*/  UMOV UR23, UR31 ;  /* 0x0000001f00177c82 */ /* 0x000fe20008000000 */
[----:B------:R-:W-:Y:S02]  /*18c0*/  UIADD3 UR24, UPT, UPT, UR8, 0x8000, URZ ;  /* 0x0000800008187890 */ /* 0x000fe4000fffe0ff */
[----:B------:R-:W-:-:S02]  /*18d0*/  USHF.R.U32.HI UR14, URZ, 0x4, UR8 ;  /* 0x00000004ff0e7899 */ /* 0x000fc40008011608 */
[----:B------:R-:W-:Y:S01]  /*18e0*/  USHF.R.U32.HI UR18, URZ, 0x4, UR24 ;  /* 0x00000004ff127899 */ /* 0x000fe20008011618 */
[----:B------:R-:W-:Y:S01]  /*18f0*/  VOTEU.ANY UP1, P1 ;  /* 0x0000000000ff7886 */ /* 0x000fe20000820100 */
[----:B------:R-:W-:Y:S02]  /*1900*/  USGXT.U32 UR14, UR14, 0xe ;  /* 0x0000000e0e0e789a */ /* 0x000fe40008000000 */
[----:B------:R-:W-:Y:S01]  /*1910*/  USGXT.U32 UR18, UR18, 0xe ;  /* 0x0000000e1212789a */ /* 0x000fe20008000000 */
[----:B------:R2:W-:Y:S01]  /*1920*/  @!P3 SYNCS.ARRIVE.TRANS64 RZ, [UR8+0xc000], R2 ;  /* 0x00c00002ffffb9a7 */ /* 0x0005e20008000008 */
[----:B------:R3:W-:Y:S06]  /*1930*/  MEMBAR.ALL.CTA ;  /* 0x0000000000007992 */ /* 0x0007ec0000008000 */
[----:B---3--:R-:W3:Y:S01]  /*1940*/  FENCE.VIEW.ASYNC.S ;  /* 0x00000000000073c6 */ /* 0x008ee20000000000 */
[----:B------:R-:W-:Y:S01]  /*1950*/  @UP1 UIADD3 UR21, UPT, UPT, UR8, 0xc000, URZ ;  /* 0x0000c00008151890 */ /* 0x000fe2000fffe0ff */
[----:B---3--:R-:W-:Y:S01]  /*1960*/  VOTEU.ANY UP1, P1 ;  /* 0x0000000000ff7886 */ /* 0x008fe20000820100 */
[----:B------:R-:W-:Y:S01]  /*1970*/  VOTEU.ANY UP0, P0 ;  /* 0x0000000000ff7886 */ /* 0x000fe20000000100 */
[----:B------:R-:W-:Y:S01]  /*1980*/  VOTEU.ANY UP2, P0 ;  /* 0x0000000000ff7886 */ /* 0x000fe20000040100 */
[----:B------:R-:W-:Y:S01]  /*1990*/  UMOV UR4, URZ ;  /* 0x000000ff00047c82 */ /* 0x000fe20008000000 */
[----:B------:R-:W-:Y:S01]  /*19a0*/  UMOV UR15, 0x40004040 ;  /* 0x40004040000f7882 */ /* 0x000fe20000000000 */
[----:B------:R-:W-:Y:S01]  /*19b0*/  UMOV UR19, 0x40004040 ;  /* 0x4000404000137882 */ /* 0x000fe20000000000 */
[----:B------:R-:W-:Y:S01]  /*19c0*/  @UP0 UIADD3 UR25, UPT, UPT, UR8, 0xc000, URZ ;  /* 0x0000c00008190890 */ /* 0x000fe2000fffe0ff */
[----:B------:R-:W-:Y:S01]  /*19d0*/  @UP0 UMOV UR27, URZ ;  /* 0x000000ff001b0c82 */ /* 0x000fe20008000000 */
[----:B------:R-:W-:-:S04]  /*19e0*/  UIADD3 UR16, UP0, UPT, UR14, 0x2, URZ ;  /* 0x000000020e107890 */ /* 0x000fc8000ff1e0ff */
[----:B------:R-:W-:-:S04]  /*19f0*/  UIADD3.X UR17, UPT, UPT, UR4, 0x40004040, URZ, UP0, !UPT ;  /* 0x4000404004117890 */ /* 0x000fc800087fe4ff */
[----:B------:R-:W-:Y:S02]  /*1a00*/  UIADD3.64 UR34, UPT, UPT, UR16, 0x4, URZ ;  /* 0x0000000410227897 */ /* 0x000fe4000fffe0ff */
[----:B------:R-:W-:Y:S01]  /*1a10*/  UIADD3.64 UR36, UPT, UPT, UR16, 0x3fe, URZ ;  /* 0x000003fe10247897 */ /* 0x000fe2000fffe0ff */
[----:B------:R-:W-:Y:S01]  /*1a20*/  BAR.SYNC.DEFER_BLOCKING 0x0 ;  /* 0x0000000000007b1d */ /* 0x000fe20000010000 */
[----:B------:R-:W-:Y:S02]  /*1a30*/  UIADD3.64 UR38, UPT, UPT, UR16, 0x400, URZ ;  /* 0x0000040010267897 */ /* 0x000fe4000fffe0ff */
[----:B------:R-:W-:Y:S02]  /*1a40*/  UIADD3.64 UR40, UPT, UPT, UR16, 0x402, URZ ;  /* 0x0000040210287897 */ /* 0x000fe4000fffe0ff */
[----:B------:R-:W-:Y:S01]  /*1a50*/  UIADD3.64 UR42, UPT, UPT, UR16, 0x404, URZ ;  /* 0x00000404102a7897 */ /* 0x000fe2000fffe0ff */
[----:B------:R3:W-:Y:S02]  /*1a60*/  @UP1 UTMALDG.2D [UR20], [UR10] ;  /* 0x000000140a0015b4 */ /* 0x0007e40008008000 */
[----:B------:R-:W-:Y:S01]  /*1a70*/  BAR.SYNC.DEFER_BLOCKING 0x0 ;  /* 0x0000000000007b1d */ /* 0x000fe20000010000 */
[----:B---3--:R-:W-:-:S02]  /*1a80*/  UIADD3 UR20, UP0, UPT, UR18, 0x80, URZ ;  /* 0x0000008012147890 */ /* 0x008fc4000ff1e0ff */
[----:B------:R-:W-:Y:S02]  /*1a90*/  UIADD3.64 UR22, UPT, UPT, UR16, 0x2, URZ ;  /* 0x0000000210167897 */ /* 0x000fe4000fffe0ff */
[----:B------:R-:W-:Y:S02]  /*1aa0*/  UIADD3.X UR21, UPT, UPT, UR4, 0x40004040, URZ, UP0, !UPT ;  /* 0x4000404004157890 */ /* 0x000fe400087fe4ff */
[----:B------:R-:W-:Y:S02]  /*1ab0*/  UISETP.NE.U32.AND UP0, UPT, UR9, URZ, UPT ;  /* 0x000000ff0900728c */ /* 0x000fe4000bf05070 */
[----:B------:R-:W-:Y:S02]  /*1ac0*/  UIADD3.64 UR44, UPT, UPT, UR20, 0x80, URZ ;  /* 0x00000080142c7897 */ /* 0x000fe4000fffe0ff */
[----:B------:R-:W-:Y:S02]  /*1ad0*/  UIADD3.64 UR46, UPT, UPT, UR20, 0x100, URZ ;  /* 0x00000100142e7897 */ /* 0x000fe4000fffe0ff */
[----:B------:R-:W-:Y:S01]  /*1ae0*/  UIADD3.64 UR48, UPT, UPT, UR20, 0x180, URZ ;  /* 0x0000018014307897 */ /* 0x000fe2000fffe0ff */
[----:B------:R2:W-:Y:S01]  /*1af0*/  @UP2 UTMALDG.2D [UR24], [UR6] ;  /* 0x00000018060025b4 */ /* 0x0005e20008008000 */
[----:B------:R-:W-:-:S02]  /*1b00*/  UIADD3.64 UR50, UPT, UPT, UR20, 0x200, URZ ;  /* 0x0000020014327897 */ /* 0x000fc4000fffe0ff */
[----:B------:R-:W-:Y:S02]  /*1b10*/  UIADD3.64 UR52, UPT, UPT, UR20, 0x280, URZ ;  /* 0x0000028014347897 */ /* 0x000fe4000fffe0ff */
[----:B------:R-:W-:Y:S01]  /*1b20*/  UIADD3.64 UR54, UPT, UPT, UR20, 0x300, URZ ;  /* 0x0000030014367897 */ /* 0x000fe2000fffe0ff */
[----:B------:R-:W-:Y:S06]  /*1b30*/  BAR.SYNC.DEFER_BLOCKING 0x0 ;  /* 0x0000000000007b1d */ /* 0x000fec0000010000 */
[----:B------:R-:W3:Y:S02]  /*1b40*/  SYNCS.PHASECHK.TRANS64.TRYWAIT P0, [UR8+0xc000], RZ ;  /* 0x00c000ffff0075a7 */ /* 0x000ee40008001108 */
[----:B--23--:R-:W-:Y:S05]  /*1b50*/  @!P0 BRA `(.L_x_54) ;  /* 0x0000000c00908947 */ /* 0x00cfea0003800000 */
.L_x_66:
[----:B------:R-:W-:Y:S05]  /*1b60*/  BRA.U UP0, `(.L_x_55) ;  /* 0x0000000100647547 */ /* 0x000fea000b800000 */
[----:B------:R-:W-:Y:S01]  /*1b70*/  UMOV UR4, 0x0 ;  /* 0x0000000000047882 */ /* 0x000fe20000000000 */
[----:B------:R-:W-:Y:S01]  /*1b80*/  UMOV UR5, 0x8110010 ;  /* 0x0811001000057882 */ /* 0x000fe20000000000 */
[----:B------:R-:W-:Y:S01]  /*1b90*/  UMOV UR24, 0x0 ;  /* 0x0000000000187882 */ /* 0x000fe20000000000 */
[----:B------:R-:W-:Y:S01]  /*1ba0*/  UMOV UR25, 0x8110010 ;  /* 0x0811001000197882 */ /* 0x000fe20000000000 */
[----:B------:R-:W-:Y:S01]  /*1bb0*/  UMOV UR28, 0x0 ;  /* 0x00000000001c7882 */ /* 0x000fe20000000000 */
[----:B------:R-:W-:Y:S01]  /*1bc0*/  UMOV UR29, 0x8110010 ;  /* 0x08110010001d7882 */ /* 0x000fe20000000000 */
[----:B------:R2:W-:Y:S01]  /*1bd0*/  UTCHMMA gdesc[UR14], gdesc[UR18], tmem[UR32], tmem[UR4], idesc[UR5], !UPT ;  /* 0x00ff04120e0075ea */ /* 0x0005e2000f800020 */
[----:B------:R-:W-:Y:S01]  /*1be0*/  UMOV UR56, 0x0 ;  /* 0x0000000000387882 */ /* 0x000fe20000000000 */
[----:B------:R-:W-:Y:S01]  /*1bf0*/  UMOV UR57, 0x8110010 ;  /* 0x0811001000397882 */ /* 0x000fe20000000000 */
[----:B------:R2:W-:Y:S01]  /*1c00*/  UTCHMMA gdesc[UR16], gdesc[UR20], tmem[UR32], tmem[UR24], idesc[UR25], UPT ;  /* 0x00ff1814100075ea */ /* 0x0005e2000b800020 */
        /* <DEDUP_REMOVED lines=12> */
[----:B------:R2:W-:Y:S01]  /*1cd0*/  UTCHMMA gdesc[UR40], gdesc[UR52], tmem[UR32], tmem[UR62], idesc[UR63], UPT ;  /* 0x00ff3e34280075ea */ /* 0x0005e2000b800020 */
[----:B------:R2:W-:Y:S01]  /*1ce0*/  UTCHMMA gdesc[UR42], gdesc[UR54], tmem[UR32], tmem[UR64], idesc[UR65], UPT ;  /* 0x00ff40362a0075ea */ /* 0x0005e2000b800020 */
[----:B------:R-:W-:Y:S01]  /*1cf0*/  NOP ;  /* 0x0000000000007918 */ /* 0x000fe20000000000 */
.L_x_55:
[----:B------:R-:W-:Y:S01]  /*1d00*/  ELECT P0, URZ, PT ;  /* 0x0000000000ff782f */ /* 0x000fe20003800000 */
[----:B--2---:R-:W-:-:S03]  /*1d10*/  UIADD3 UR4, UPT, UPT, UR8, 0xc010, URZ ;  /* 0x0000c01008047890 */ /* 0x004fc6000fffe0ff */
[----:B------:R-:W-:Y:S01]  /*1d20*/  ISETP.LT.U32.AND P0, PT, R68, 0x20, P0 ;  /* 0x000000204400780c */ /* 0x000fe20000701070 */
[----:B------:R-:W-:-:S12]  /*1d30*/  UMOV UR5, URZ ;  /* 0x000000ff00057c82 */ /* 0x000fd80008000000 */
[----:B------:R-:W-:Y:S01]  /*1d40*/  VOTEU.ANY UP0, P0 ;  /* 0x0000000000ff7886 */ /* 0x000fe20000000100 */
[----:B------:R-:W-:Y:S01]  /*1d50*/  VOTEU.ANY UP1, P0 ;  /* 0x0000000000ff7886 */ /* 0x000fe20000020100 */
[----:B------:R-:W-:-:S03]  /*1d60*/  ISETP.GE.U32.AND P0, PT, R12, 0x81, PT ;  /* 0x000000810c00780c */ /* 0x000fc60003f06070 */
[----:B------:R-:W-:Y:S02]  /*1d70*/  @UP0 UMOV UR24, UR4 ;  /* 0x0000000400180c82 */ /* 0x000fe40008000000 */
[----:B------:R2:W-:Y:S01]  /*1d80*/  @UP1 UTCBAR [UR24], URZ ;  /* 0x000000ff180013e9 */ /* 0x0005e200080000ff */
[----:B------:R-:W-:Y:S06]  /*1d90*/  BAR.SYNC.DEFER_BLOCKING 0x0 ;  /* 0x0000000000007b1d */ /* 0x000fec0000010000 */
[----:B------:R-:W3:Y:S02]  /*1da0*/  SYNCS.PHASECHK.TRANS64.TRYWAIT P1, [UR8+0xc010], RZ ;  /* 0x00c010ffff0075a7 */ /* 0x000ee40008021108 */
[----:B--23--:R-:W-:Y:S05]  /*1db0*/  @!P1 BRA `(.L_x_56) ;  /* 0x0000000c00049947 */ /* 0x00cfea0003800000 */
.L_x_67:
[----:B------:R-:W-:Y:S05]  /*1dc0*/  @!P0 BRA `(.L_x_53) ;  /* 0x0000000400188947 */ /* 0x000fea0003800000 */
[----:B------:R-:W-:Y:S01]  /*1dd0*/  IMAD.MOV.U32 R2, RZ, RZ, 0x1 ;  /* 0x00000001ff027424 */ /* 0x000fe200078e00ff */
[----:B------:R-:W2:Y:S01]  /*1de0*/  LDCU UR33, c[0x0][0x3a0] ;  /* 0x00007400ff2177ac */ /* 0x000ea20008000800 */
[----:B------:R-:W-:-:S05]  /*1df0*/  UMOV UR27, 0x80 ;  /* 0x00000080001b7882 */ /* 0x000fca0000000000 */
.L_x_60:
[----:B------:R-:W-:Y:S01]  /*1e00*/  BAR.SYNC.DEFER_BLOCKING 0x0 ;  /* 0x0000000000007b1d */ /* 0x000fe20000010000 */
[----:B-----5:R-:W-:Y:S01]  /*1e10*/  @!P3 IMAD.MOV.U32 R3, RZ, RZ, 0xc000 ;  /* 0x0000c000ff03b424 */ /* 0x020fe200078e00ff */
[----:B------:R-:W-:Y:S01]  /*1e20*/  ELECT P1, URZ, PT ;  /* 0x0000000000ff782f */ /* 0x000fe20003820000 */
[----:B------:R-:W-:-:S03]  /*1e30*/  ULOP3.LUT UR30, UR9, 0x1, URZ, 0xc0, !UPT ;  /* 0x00000001091e7892 */ /* 0x000fc6000f8ec0ff */
[C---:B------:R-:W-:Y:S02]  /*1e40*/  ISETP.LT.U32.AND P1, PT, R68.reuse, 0x40, P1 ;  /* 0x000000404400780c */ /* 0x040fe40000f21070 */
[----:B------:R-:W-:Y:S01]  /*1e50*/  ELECT P0, URZ, PT ;  /* 0x0000000000ff782f */ /* 0x000fe20003800000 */
[----:B------:R-:W-:Y:S02]  /*1e60*/  ULEA UR28, UR30, UR8, 0xe ;  /* 0x000000081e1c7291 */ /* 0x000fe4000f8e70ff */
[----:B------:R-:W-:Y:S01]  /*1e70*/  ULEA UR30, UR30, UR27, 0x6 ;  /* 0x0000001b1e1e7291 */ /* 0x000fe2000f8e30ff */
[----:B------:R-:W-:-:S07]  /*1e80*/  ISETP.LT.U32.AND P0, PT, R68, 0x20, P0 ;  /* 0x000000204400780c */ /* 0x000fce0000701070 */
[----:B------:R-:W-:Y:S01]  /*1e90*/  VOTEU.ANY UP0, P1 ;  /* 0x0000000000ff7886 */ /* 0x000fe20000800100 */
[----:B------:R3:W-:Y:S01]  /*1ea0*/  @!P3 SYNCS.ARRIVE.TRANS64 RZ, [UR8+0xc000], R3 ;  /* 0x00c00003ffffb9a7 */ /* 0x0007e20008000008 */
[----:B------:R4:W-:Y:S06]  /*1eb0*/  MEMBAR.ALL.CTA ;  /* 0x0000000000007992 */ /* 0x0009ec0000008000 */
[----:B----4-:R-:W4:Y:S01]  /*1ec0*/  FENCE.VIEW.ASYNC.S ;  /* 0x00000000000073c6 */ /* 0x010f220000000000 */
[----:B------:R-:W-:Y:S01]  /*1ed0*/  @UP0 UIADD3 UR29, UPT, UPT, UR8, 0xc000, URZ ;  /* 0x0000c000081d0890 */ /* 0x000fe2000fffe0ff */
[----:B----4-:R-:W-:Y:S01]  /*1ee0*/  VOTEU.ANY UP0, P1 ;  /* 0x0000000000ff7886 */ /* 0x010fe20000800100 */
[----:B------:R-:W-:Y:S01]  /*1ef0*/  VOTEU.ANY UP1, P0 ;  /* 0x0000000000ff7886 */ /* 0x000fe20000020100 */
[----:B---3--:R-:W-:-:S04]  /*1f00*/  IMAD.U32 R3, R2, -0x80000000, RZ ;  /* 0x8000000002037824 */ /* 0x008fc800078e00ff */
[----:B------:R-:W-:Y:S02]  /*1f10*/  @UP1 UIADD3 UR24, UPT, UPT, UR8, 0x8000, URZ ;  /* 0x0000800008181890 */ /* 0x000fe4000fffe0ff */
[----:B------:R-:W-:Y:S01]  /*1f20*/  @UP1 UIADD3 UR25, UPT, UPT, UR8, 0xc000, URZ ;  /* 0x0000c00008191890 */ /* 0x000fe2000fffe0ff */
[----:B------:R-:W-:Y:S01]  /*1f30*/  VOTEU.ANY UP1, P0 ;  /* 0x0000000000ff7886 */ /* 0x000fe20000020100 */
[----:B------:R-:W-:Y:S06]  /*1f40*/  BAR.SYNC.DEFER_BLOCKING 0x0 ;  /* 0x0000000000007b1d */ /* 0x000fec0000010000 */
[----:B------:R3:W-:Y:S01]  /*1f50*/  @UP0 UTMALDG.2D [UR28], [UR10] ;  /* 0x0000001c0a0005b4 */ /* 0x0007e20008008000 */
[----:B------:R-:W-:Y:S01]  /*1f60*/  UISETP.NE.U32.AND UP0, UPT, UR9, URZ, UPT ;  /* 0x000000ff0900728c */ /* 0x000fe2000bf05070 */
[----:B------:R-:W-:Y:S06]  /*1f70*/  BAR.SYNC.DEFER_BLOCKING 0x0 ;  /* 0x0000000000007b1d */ /* 0x000fec0000010000 */
[----:B------:R3:W-:Y:S02]  /*1f80*/  @UP1 UTMALDG.2D [UR24], [UR6] ;  /* 0x00000018060015b4 */ /* 0x0007e40008008000 */
[----:B------:R-:W-:Y:S06]  /*1f90*/  BAR.SYNC.DEFER_BLOCKING 0x0 ;  /* 0x0000000000007b1d */ /* 0x000fec0000010000 */
[----:B------:R-:W4:Y:S02]  /*1fa0*/  SYNCS.PHASECHK.TRANS64.TRYWAIT P0, [UR8+0xc000], R3 ;  /* 0x00c00003ff0075a7 */ /* 0x000f240008001108 */
[----:B---34-:R-:W-:Y:S05]  /*1fb0*/  @!P0 BRA `(.L_x_57) ;  /* 0x0000000800908947 */ /* 0x018fea0003800000 */
.L_x_68:
[----:B------:R-:W-:Y:S05]  /*1fc0*/  BRA.U UP0, `(.L_x_58) ;  /* 0x0000000100647547 */ /* 0x000fea000b800000 */
[----:B------:R-:W-:Y:S01]  /*1fd0*/  UMOV UR24, 0x0 ;  /* 0x0000000000187882 */ /* 0x000fe20000000000 */
[----:B------:R-:W-:Y:S01]  /*1fe0*/  UMOV UR25, 0x8110010 ;  /* 0x0811001000197882 */ /* 0x000fe20000000000 */
[----:B------:R-:W-:Y:S01]  /*1ff0*/  UMOV UR28, 0x0 ;  /* 0x00000000001c7882 */ /* 0x000fe20000000000 */
[----:B------:R-:W-:Y:S01]  /*2000*/  UMOV UR29, 0x8110010 ;  /* 0x08110010001d7882 */ /* 0x000fe20000000000 */
        /* <DEDUP_REMOVED lines=21> */
.L_x_58:
[----:B------:R-:W-:-:S04]  /*2160*/  ELECT P0, URZ, PT ;  /* 0x0000000000ff782f */ /* 0x000fc80003800000 */
[----:B------:R-:W-:-:S13]  /*2170*/  ISETP.LT.U32.AND P0, PT, R68, 0x20, P0 ;  /* 0x000000204400780c */ /* 0x000fda0000701070 */
[----:B------:R-:W-:Y:S01]  /*2180*/  VOTEU.ANY UP0, P0 ;  /* 0x0000000000ff7886 */ /* 0x000fe20000000100 */
[----:B------:R-:W-:-:S04]  /*2190*/  VOTEU.ANY UP1, P0 ;  /* 0x0000000000ff7886 */ /* 0x000fc80000020100 */
[----:B---3--:R-:W-:Y:S02]  /*21a0*/  @UP0 UMOV UR24, UR4 ;  /* 0x0000000400180c82 */ /* 0x008fe40008000000 */
[----:B------:R3:W-:Y:S01]  /*21b0*/  @UP1 UTCBAR [UR24], URZ ;  /* 0x000000ff180013e9 */ /* 0x0007e200080000ff */
[----:B------:R-:W-:Y:S06]  /*21c0*/  BAR.SYNC.DEFER_BLOCKING 0x0 ;  /* 0x0000000000007b1d */ /* 0x000fec0000010000 */
[----:B------:R-:W4:Y:S02]  /*21d0*/  SYNCS.PHASECHK.TRANS64.TRYWAIT P0, [UR8+0xc010], R3 ;  /* 0x00c01003ff0075a7 */ /* 0x000f240008001108 */
[----:B---34-:R-:W-:Y:S05]  /*21e0*/  @!P0 BRA `(.L_x_59) ;  /* 0x0000000800108947 */ /* 0x018fea0003800000 */
.L_x_69:
[----:B------:R-:W-:Y:S01]  /*21f0*/  UIADD3 UR27, UPT, UPT, UR27, 0x80, URZ ;  /* 0x000000801b1b7890 */ /* 0x000fe2000fffe0ff */
[----:B------:R-:W-:-:S03]  /*2200*/  LOP3.LUT R2, R2, 0x1, RZ, 0x3c, !PT ;  /* 0x0000000102027812 */ /* 0x000fc600078e3cff */
[----:B--2---:R-:W-:-:S09]  /*2210*/  UISETP.GE.AND UP0, UPT, UR27, UR33, UPT ;  /* 0x000000211b00728c */ /* 0x004fd2000bf06270 */
[----:B------:R-:W-:Y:S05]  /*2220*/  BRA.U !UP0, `(.L_x_60) ;  /* 0xfffffff908f47547 */ /* 0x000fea000b83ffff */
.L_x_53:
[----:B---34-:R-:W-:Y:S06]  /*2230*/  BAR.SYNC.DEFER_BLOCKING 0x0 ;  /* 0x0000000000007b1d */ /* 0x018fec0000010000 */
[----:B------:R-:W-:Y:S04]  /*2240*/  BSSY.RECONVERGENT B4, `(.L_x_61) ;  /* 0x0000004000047945 */ /* 0x000fe80003800200 */
[----:B------:R-:W-:Y:S05]  /*2250*/  @P3 BRA `(.L_x_62) ;  /* 0x0000000000083947 */ /* 0x000fea0003800000 */
[----:B------:R-:W3:Y:S02]  /*2260*/  SYNCS.CCTL.IV [UR8+0xc000] ;  /* 0x00c00000ff0079b1 */ /* 0x000ee40008000008 */
[----:B---3--:R-:W3:Y:S02]  /*2270*/  SYNCS.CCTL.IV [UR8+0xc010] ;  /* 0x00c01000ff0079b1 */ /* 0x008ee40008000008 */
.L_x_62:
[----:B--2---:R-:W-:Y:S05]  /*2280*/  BSYNC.RECONVERGENT B4 ;  /* 0x0000000000047941 */ /* 0x004fea0003800200 */
.L_x_61:
[----:B------:R-:W-:Y:S01]  /*2290*/  USHF.L.U32 UR9, UR9, 0x15, URZ ;  /* 0x0000001509097899 */ /* 0x000fe200080006ff */
[C---:B------:R-:W-:Y:S01]  /*22a0*/  IMAD.SHL.U32 R2, R0.reuse, 0x80, RZ ;  /* 0x0000008000027824 */ /* 0x040fe200078e00ff */
[----:B------:R-:W-:Y:S01]  /*22b0*/  ELECT P0, URZ, PT ;  /* 0x0000000000ff782f */ /* 0x000fe20003800000 */
[----:B-----5:R-:W-:Y:S01]  /*22c0*/  IMAD.SHL.U32 R3, R0, 0x10, RZ ;  /* 0x0000001000037824 */ /* 0x020fe200078e00ff */
[----:B------:R-:W-:Y:S02]  /*22d0*/  ULOP3.LUT UR9, UR9, 0x600000, URZ, 0xc0, !UPT ;  /* 0x0060000009097892 */ /* 0x000fe4000f8ec0ff */
[----:B------:R-:W-:Y:S01]  /*22e0*/  LOP3.LUT R0, R2, 0x3f80, RZ, 0xc0, !PT ;  /* 0x00003f8002007812 */ /* 0x000fe200078ec0ff */
[----:B------:R-:W-:Y:S01]  /*22f0*/  UMOV UR10, UR31 ;  /* 0x0000001f000a7c82 */ /* 0x000fe20008000000 */
[----:B------:R-:W-:Y:S01]  /*2300*/  UIADD3 UR9, UPT, UPT, UR32, UR9, URZ ;  /* 0x0000000920097290 */ /* 0x000fe2000fffe0ff */
[----:B------:R-:W-:Y:S02]  /*2310*/  ISETP.LT.U32.AND P0, PT, R68, 0x20, P0 ;  /* 0x000000204400780c */ /* 0x000fe40000701070 */
[----:B------:R-:W-:-:S04]  /*2320*/  LOP3.LUT R0, R0, 0x70, R3, 0xf8, !PT ;  /* 0x0000007000007812 */ /* 0x000fc800078ef803 */
[C---:B------:R-:W-:Y:S02]  /*2330*/  LOP3.LUT R2, R0.reuse, 0x10, RZ, 0x3c, !PT ;  /* 0x0000001000027812 */ /* 0x040fe400078e3cff */
[----:B------:R-:W2:Y:S01]  /*2340*/  LDTM.x64 R4, tmem[UR9] ;  /* 0x00000009000479ee */ /* 0x000ea20008340000 */
[----:B------:R-:W-:Y:S01]  /*2350*/  LOP3.LUT R3, R0, 0x20, RZ, 0x3c, !PT ;  /* 0x0000002000037812 */ /* 0x000fe200078e3cff */
[----:B------:R-:W-:Y:S01]  /*2360*/  NOP ;  /* 0x0000000000007918 */ /* 0x000fe20000000000 */
[----:B------:R-:W-:Y:S02]  /*2370*/  UMOV UR9, UR26 ;  /* 0x0000001a00097c82 */ /* 0x000fe40008000000 */
[----:B--2---:R-:W-:Y:S01]  /*2380*/  VOTEU.ANY UP1, P0 ;  /* 0x0000000000ff7886 */ /* 0x004fe20000020100 */
[----:B------:R-:W-:Y:S01]  /*2390*/  VOTEU.ANY UP0, P0 ;  /* 0x0000000000ff7886 */ /* 0x000fe20000000100 */
[----:B------:R-:W-:Y:S02]  /*23a0*/  F2FP.F16.F32.PACK_AB R4, R5, R4 ;  /* 0x000000040504723e */ /* 0x000fe400000000ff */
[----:B------:R-:W-:-:S02]  /*23b0*/  F2FP.F16.F32.PACK_AB R5, R7, R6 ;  /* 0x000000060705723e */ /* 0x000fc400000000ff */
[----:B------:R-:W-:Y:S02]  /*23c0*/  F2FP.F16.F32.PACK_AB R12, R13, R12 ;  /* 0x0000000c0d0c723e */ /* 0x000fe400000000ff */
[----:B------:R-:W-:Y:S02]  /*23d0*/  F2FP.F16.F32.PACK_AB R6, R9, R8 ;  /* 0x000000080906723e */ /* 0x000fe400000000ff */
[----:B------:R-:W-:Y:S02]  /*23e0*/  F2FP.F16.F32.PACK_AB R7, R11, R10 ;  /* 0x0000000a0b07723e */ /* 0x000fe400000000ff */
[----:B------:R-:W-:Y:S02]  /*23f0*/  F2FP.F16.F32.PACK_AB R13, R15, R14 ;  /* 0x0000000e0f0d723e */ /* 0x000fe400000000ff */
[----:B------:R-:W-:Y:S01]  /*2400*/  F2FP.F16.F32.PACK_AB R20, R21, R20 ;  /* 0x000000141514723e */ /* 0x000fe200000000ff */
[----:B---3--:R2:W-:Y:S01]  /*2410*/  STS.128 [R0+UR8], R4 ;  /* 0x0000000400007988 */ /* 0x0085e20008000c08 */
[----:B------:R-:W-:-:S02]  /*2420*/  F2FP.F16.F32.PACK_AB R14, R17, R16 ;  /* 0x00000010110e723e */ /* 0x000fc400000000ff */
[----:B------:R-:W-:Y:S02]  /*2430*/  F2FP.F16.F32.PACK_AB R15, R19, R18 ;  /* 0x00000012130f723e */ /* 0x000fe400000000ff */
[----:B------:R-:W-:Y:S02]  /*2440*/  F2FP.F16.F32.PACK_AB R21, R23, R22 ;  /* 0x000000161715723e */ /* 0x000fe400000000ff */
[----:B------:R-:W-:Y:S01]  /*2450*/  F2FP.F16.F32.PACK_AB R28, R29, R28 ;  /* 0x0000001c1d1c723e */ /* 0x000fe200000000ff */
[----:B------:R2:W-:Y:S01]  /*2460*/  STS.128 [R2+UR8], R12 ;  /* 0x0000000c02007988 */ /* 0x0005e20008000c08 */
[----:B------:R-:W-:Y:S02]  /*2470*/  F2FP.F16.F32.PACK_AB R22, R25, R24 ;  /* 0x000000181916723e */ /* 0x000fe400000000ff */
[----:B------:R-:W-:Y:S02]  /*2480*/  F2FP.F16.F32.PACK_AB R23, R27, R26 ;  /* 0x0000001a1b17723e */ /* 0x000fe400000000ff */
[----:B------:R-:W-:-:S02]  /*2490*/  F2FP.F16.F32.PACK_AB R29, R31, R30 ;  /* 0x0000001e1f1d723e */ /* 0x000fc400000000ff */
[----:B------:R-:W-:Y:S01]  /*24a0*/  F2FP.F16.F32.PACK_AB R36, R37, R36 ;  /* 0x000000242524723e */ /* 0x000fe200000000ff */
[----:B------:R2:W-:Y:S01]  /*24b0*/  STS.128 [R3+UR8], R20 ;  /* 0x0000001403007988 */ /* 0x0005e20008000c08 */
[----:B------:R-:W-:Y:S02]  /*24c0*/  F2FP.F16.F32.PACK_AB R30, R33, R32 ;  /* 0x00000020211e723e */ /* 0x000fe400000000ff */
[----:B------:R-:W-:Y:S02]  /*24d0*/  F2FP.F16.F32.PACK_AB R31, R35, R34 ;  /* 0x00000022231f723e */ /* 0x000fe400000000ff */
[----:B------:R-:W-:Y:S02]  /*24e0*/  F2FP.F16.F32.PACK_AB R37, R39, R38 ;  /* 0x000000262725723e */ /* 0x000fe400000000ff */
[----:B------:R-:W-:Y:S02]  /*24f0*/  F2FP.F16.F32.PACK_AB R44, R45, R44 ;  /* 0x0000002c2d2c723e */ /* 0x000fe400000000ff */
[----:B------:R-:W-:-:S02]  /*2500*/  LOP3.LUT R8, R0, 0x30, RZ, 0x3c, !PT ;  /* 0x0000003000087812 */ /* 0x000fc400078e3cff */
[----:B------:R-:W-:Y:S02]  /*2510*/  F2FP.F16.F32.PACK_AB R38, R41, R40 ;  /* 0x000000282926723e */ /* 0x000fe400000000ff */
[----:B------:R-:W-:Y:S01]  /*2520*/  F2FP.F16.F32.PACK_AB R39, R43, R42 ;  /* 0x0000002a2b27723e */ /* 0x000fe200000000ff */
[----:B------:R2:W-:Y:S01]  /*2530*/  STS.128 [R8+UR8], R28 ;  /* 0x0000001c08007988 */ /* 0x0005e20008000c08 */
[----:B------:R-:W-:Y:S02]  /*2540*/  F2FP.F16.F32.PACK_AB R45, R47, R46 ;  /* 0x0000002e2f2d723e */ /* 0x000fe400000000ff */
[----:B------:R-:W-:Y:S02]  /*2550*/  F2FP.F16.F32.PACK_AB R52, R53, R52 ;  /* 0x000000343534723e */ /* 0x000fe400000000ff */
[----:B------:R-:W-:Y:S02]  /*2560*/  LOP3.LUT R9, R0, 0x40, RZ, 0x3c, !PT ;  /* 0x0000004000097812 */ /* 0x000fe400078e3cff */
[----:B------:R-:W-:-:S02]  /*2570*/  F2FP.F16.F32.PACK_AB R46, R49, R48 ;  /* 0x00000030312e723e */ /* 0x000fc400000000ff */
[----:B------:R-:W-:Y:S01]  /*2580*/  F2FP.F16.F32.PACK_AB R47, R51, R50 ;  /* 0x00000032332f723e */ /* 0x000fe200000000ff */
[----:B------:R2:W-:Y:S01]  /*2590*/  STS.128 [R9+UR8], R36 ;  /* 0x0000002409007988 */ /* 0x0005e20008000c08 */
[----:B------:R-:W-:Y:S02]  /*25a0*/  F2FP.F16.F32.PACK_AB R53, R55, R54 ;  /* 0x000000363735723e */ /* 0x000fe400000000ff */
[----:B------:R-:W-:Y:S02]  /*25b0*/  F2FP.F16.F32.PACK_AB R60, R61, R60 ;  /* 0x0000003c3d3c723e */ /* 0x000fe400000000ff */
[----:B------:R-:W-:Y:S02]  /*25c0*/  LOP3.LUT R10, R0, 0x50, RZ, 0x3c, !PT ;  /* 0x00000050000a7812 */ /* 0x000fe400078e3cff */
[----:B------:R-:W-:Y:S02]  /*25d0*/  F2FP.F16.F32.PACK_AB R54, R57, R56 ;  /* 0x000000383936723e */ /* 0x000fe400000000ff */
[----:B------:R-:W-:Y:S01]  /*25e0*/  F2FP.F16.F32.PACK_AB R55, R59, R58 ;  /* 0x0000003a3b37723e */ /* 0x000fe200000000ff */
[----:B------:R2:W-:Y:S01]  /*25f0*/  STS.128 [R10+UR8], R44 ;  /* 0x0000002c0a007988 */ /* 0x0005e20008000c08 */
[----:B------:R-:W-:-:S02]  /*2600*/  F2FP.F16.F32.PACK_AB R61, R63, R62 ;  /* 0x0000003e3f3d723e */ /* 0x000fc400000000ff */
[C---:B------:R-:W-:Y:S02]  /*2610*/  LOP3.LUT R11, R0.reuse, 0x60, RZ, 0x3c, !PT ;  /* 0x00000060000b7812 */ /* 0x040fe400078e3cff */
[----:B------:R-:W-:Y:S02]  /*2620*/  F2FP.F16.F32.PACK_AB R62, R65, R64 ;  /* 0x00000040413e723e */ /* 0x000fe400000000ff */
[----:B------:R-:W-:Y:S01]  /*2630*/  F2FP.F16.F32.PACK_AB R63, R67, R66 ;  /* 0x00000042433f723e */ /* 0x000fe200000000ff */
[----:B------:R2:W-:Y:S01]  /*2640*/  STS.128 [R11+UR8], R52 ;  /* 0x000000340b007988 */ /* 0x0005e20008000c08 */
[----:B------:R-:W-:-:S05]  /*2650*/  LOP3.LUT R16, R0, 0x70, RZ, 0x3c, !PT ;  /* 0x0000007000107812 */ /* 0x000fca00078e3cff */
[----:B------:R2:W-:Y:S01]  /*2660*/  STS.128 [R16+UR8], R60 ;  /* 0x0000003c10007988 */ /* 0x0005e20008000c08 */
[----:B------:R3:W-:Y:S06]  /*2670*/  MEMBAR.ALL.CTA ;  /* 0x0000000000007992 */ /* 0x0007ec0000008000 */
[----:B---3--:R-:W3:Y:S02]  /*2680*/  FENCE.VIEW.ASYNC.S ;  /* 0x00000000000073c6 */ /* 0x008ee40000000000 */
[----:B---3--:R-:W-:Y:S06]  /*2690*/  BAR.SYNC.DEFER_BLOCKING 0x0 ;  /* 0x0000000000007b1d */ /* 0x008fec0000010000 */
[----:B------:R2:W-:Y:S01]  /*26a0*/  @UP1 UTMASTG.2D [UR8], [UR12] ;  /* 0x000000080c0013b5 */ /* 0x0005e20008008000 */
[----:B------:R0:W-:Y:S01]  /*26b0*/  UTMACMDFLUSH ;  /* 0x00000000000079b7 */ /* 0x0001e20000000000 */
[----:B------:R-:W-:-:S04]  /*26c0*/  DEPBAR.LE SB0, 0x0 ;  /* 0x000080000000791a */ /* 0x000fc80000000000 */
[----:B------:R-:W-:Y:S08]  /*26d0*/  BAR.SYNC.DEFER_BLOCKING 0x0 ;  /* 0x0000000000007b1d */ /* 0x000ff00000010000 */
[----:B------:R-:W-:Y:S06]  /*26e0*/  BAR.SYNC.DEFER_BLOCKING 0x0 ;  /* 0x0000000000007b1d */ /* 0x000fec0000010000 */
[----:B--2---:R-:W-:Y:S05]  /*26f0*/  @P2 BRA `(.L_x_63) ;  /* 0x0000000000a02947 */ /* 0x004fea0003800000 */
[----:B------:R-:W2:Y:S01]  /*2700*/  S2UR UR5, SR_CgaCtaId ;  /* 0x00000000000579c3 */ /* 0x000ea20000008800 */
[----:B------:R-:W-:Y:S01]  /*2710*/  NOP ;  /* 0x0000000000007918 */ /* 0x000fe20000000000 */
[----:B------:R-:W-:Y:S01]  /*2720*/  UMOV UR4, 0x50 ;  /* 0x0000005000047882 */ /* 0x000fe20000000000 */
[----:B------:R-:W-:Y:S02]  /*2730*/  IMAD.U32 R0, RZ, RZ, UR32 ;  /* 0x00000020ff007e24 */ /* 0x000fe4000f8e00ff */
[----:B------:R-:W-:Y:S02]  /*2740*/  IMAD.MOV.U32 R3, RZ, RZ, 0x3 ;  /* 0x00000003ff037424 */ /* 0x000fe400078e00ff */
[----:B------:R-:W-:Y:S01]  /*2750*/  IMAD.MOV.U32 R7, RZ, RZ, 0x1 ;  /* 0x00000001ff077424 */ /* 0x000fe200078e00ff */
[----:B------:R-:W-:-:S04]  /*2760*/  LOP3.LUT R0, R0, 0xffff, RZ, 0xc0, !PT ;  /* 0x0000ffff00007812 */ /* 0x000fc800078ec0ff */
[----:B------:R-:W-:-:S05]  /*2770*/  SHF.R.U32.HI R0, RZ, 0x5, R0 ;  /* 0x00000005ff007819 */ /* 0x000fca0000011600 */
[----:B------:R-:W-:Y:S01]  /*2780*/  VIADD R2, R0, 0x10 ;  /* 0x0000001000027836 */ /* 0x000fe20000000000 */
[----:B------:R-:W-:Y:S01]  /*2790*/  SHF.L.U32 R0, R3, R0, RZ ;  /* 0x0000000003007219 */ /* 0x000fe200000006ff */
[----:B--2---:R-:W-:-:S03]  /*27a0*/  ULEA UR6, UR5, UR4, 0x18 ;  /* 0x0000000405067291 */ /* 0x004fc6000f8ec0ff */
[----:B------:R-:W-:-:S04]  /*27b0*/  SHF.L.U32 R3, R7, R2, RZ ;  /* 0x0000000207037219 */ /* 0x000fc800000006ff */
[----:B------:R-:W-:Y:S02]  /*27c0*/  LOP3.LUT R0, R3, R0, RZ, 0xfc, !PT ;  /* 0x0000000003007212 */ /* 0x000fe400078efcff */
[----:B------:R-:W2:Y:S02]  /*27d0*/  LDS R5, [UR6] ;  /* 0x00000006ff057984 */ /* 0x000ea40008000800 */
[C---:B------:R-:W-:Y:S02]  /*27e0*/  LOP3.LUT R2, R0.reuse, 0xffff, RZ, 0xc0, !PT ;  /* 0x0000ffff00027812 */ /* 0x040fe400078ec0ff */
[----:B--2---:R-:W-:-:S04]  /*27f0*/  LOP3.LUT R3, R0, 0xffff, R5, 0x80, !PT ;  /* 0x0000ffff00037812 */ /* 0x004fc800078e8005 */
[----:B------:R-:W-:-:S13]  /*2800*/  ISETP.NE.AND P0, PT, R3, R2, PT ;  /* 0x000000020300720c */ /* 0x000fda0003f05270 */
[----:B------:R-:W-:Y:S05]  /*2810*/  @P0 BRA `(.L_x_64) ;  /* 0x0000000000500947 */ /* 0x000fea0003800000 */
[----:B------:R-:W-:Y:S02]  /*2820*/  SHF.R.U32.HI R5, RZ, 0x10, R5 ;  /* 0x00000010ff057819 */ /* 0x000fe40000011605 */
[----:B------:R-:W-:-:S04]  /*2830*/  SHF.R.U32.HI R2, RZ, 0x10, R0 ;  /* 0x00000010ff027819 */ /* 0x000fc80000011600 */
[----:B------:R-:W-:-:S04]  /*2840*/  LOP3.LUT R5, R5, R2, RZ, 0xc0, !PT ;  /* 0x0000000205057212 */ /* 0x000fc800078ec0ff */
[----:B------:R-:W-:-:S13]  /*2850*/  ISETP.NE.AND P0, PT, R5, R2, PT ;  /* 0x000000020500720c */ /* 0x000fda0003f05270 */
[----:B------:R-:W-:Y:S05]  /*2860*/  @P0 BRA `(.L_x_65) ;  /* 0x0000000000300947 */ /* 0x000fea0003800000 */
[----:B------:R-:W-:Y:S01]  /*2870*/  R2UR UR4, R0 ;  /* 0x00000000000472ca */ /* 0x000fe200000e0000 */
[----:B------:R-:W-:Y:S01]  /*2880*/  VOTEU.ANY UR5, UPT, PT ;  /* 0x0000000000057886 */ /* 0x000fe200038e0100 */
[----:B------:R-:W2:Y:S01]  /*2890*/  S2R R0, SR_LANEID ;  /* 0x0000000000007919 */ /* 0x000ea20000000000 */
[----:B------:R-:W-:-:S10]  /*28a0*/  UFLO.U32 UR5, UR5 ;  /* 0x00000005000572bd */ /* 0x000fd400080e0000 */
[----:B------:R-:W-:-:S06]  /*28b0*/  ULOP3.LUT UR4, URZ, UR4, URZ, 0x33, !UPT ;  /* 0x00000004ff047292 */ /* 0x000fcc000f8e33ff */
[----:B------:R-:W-:-:S04]  /*28c0*/  IMAD.U32 R2, RZ, RZ, UR4 ;  /* 0x00000004ff027e24 */ /* 0x000fc8000f8e00ff */
[----:B------:R-:W3:Y:S02]  /*28d0*/  REDUX UR7, R2 ;  /* 0x00000000020773c4 */ /* 0x000ee40000000000 */
[----:B------:R4:W-:Y:S01]  /*28e0*/  UTCATOMSWS.AND URZ, UR4 ;  /* 0x0000000400ff79e3 */ /* 0x0009e20008000000 */
[----:B--2---:R-:W-:Y:S01]  /*28f0*/  ISETP.EQ.U32.AND P0, PT, R0, UR5, PT ;  /* 0x0000000500007c0c */ /* 0x004fe2000bf02070 */
[----:B---3--:R-:W-:-:S12]  /*2900*/  IMAD.U32 R0, RZ, RZ, UR7 ;  /* 0x00000007ff007e24 */ /* 0x008fd8000f8e00ff */
[----:B------:R4:W-:Y:S01]  /*2910*/  @P0 ATOMS.AND RZ, [UR6], R0 ;  /* 0x00000000ffff098c */ /* 0x0009e2000a800006 */
[----:B------:R-:W-:Y:S05]  /*2920*/  BRA `(.L_x_63) ;  /* 0x0000000000147947 */ /* 0x000fea0003800000 */
.L_x_65:
[----:B------:R-:W-:-:S07]  /*2930*/  MOV R2, 0x2950 ;  /* 0x0000295000027802 */ /* 0x000fce0000000f00 */
[----:B-1----:R-:W-:Y:S05]  /*2940*/  CALL.REL.NOINC `($__internal_0_$__cuda_sm10x_tcgen05_guardrail_trap_col_being_dealloced_not_returned_by_alloc) ;  /* 0x0000000000447944 */ /* 0x002fea0003c00000 */
[----:B------:R-:W-:Y:S05]  /*2950*/  BRA `(.L_x_63) ;  /* 0x0000000000087947 */ /* 0x000fea0003800000 */
.L_x_64:
[----:B------:R-:W-:-:S07]  /*2960*/  MOV R2, 0x2980 ;  /* 0x0000298000027802 */ /* 0x000fce0000000f00 */
[----:B-1----:R-:W-:Y:S05]  /*2970*/  CALL.REL.NOINC `($__internal_2_$__cuda_sm10x_tcgen05_guardrail_trap_unallocated_columns_being_dealloced) ;  /* 0x0000000000507944 */ /* 0x002fea0003c00000 */
.L_x_63:
[----:B------:R-:W-:Y:S01]  /*2980*/  NOP ;  /* 0x0000000000007918 */ /* 0x000fe20000000000 */
[----:B----4-:R-:W-:Y:S05]  /*2990*/  EXIT ;  /* 0x000000000000794d */ /* 0x010fea0003800000 */
.L_x_54:
[----:B------:R-:W2:Y:S02]  /*29a0*/  SYNCS.PHASECHK.TRANS64.TRYWAIT P0, [UR8+0xc000], RZ ;  /* 0x00c000ffff0075a7 */ /* 0x000ea40008001108 */
[----:B--2---:R-:W-:Y:S05]  /*29b0*/  @!P0 BRA `(.L_x_54) ;  /* 0xfffffffc00f88947 */ /* 0x004fea000383ffff */
[----:B------:R-:W-:Y:S05]  /*29c0*/  BRA `(.L_x_66) ;  /* 0xfffffff000647947 */ /* 0x000fea000383ffff */
.L_x_56:
[----:B------:R-:W2:Y:S02]  /*29d0*/  SYNCS.PHASECHK.TRANS64.TRYWAIT P1, [UR8+0xc010], RZ ;  /* 0x00c010ffff0075a7 */ /* 0x000ea40008021108 */
[----:B--2---:R-:W-:Y:S05]  /*29e0*/  @!P1 BRA `(.L_x_56) ;  /* 0xfffffffc00f89947 */ /* 0x004fea000383ffff */
[----:B------:R-:W-:Y:S05]  /*29f0*/  BRA `(.L_x_67) ;  /* 0xfffffff000f07947 */ /* 0x000fea000383ffff */
.L_x_57:
[----:B------:R-:W3:Y:S02]  /*2a00*/  SYNCS.PHASECHK.TRANS64.TRYWAIT P0, [UR8+0xc000], R3 ;  /* 0x00c00003ff0075a7 */ /* 0x000ee40008001108 */
[----:B---3--:R-:W-:Y:S05]  /*2a10*/  @!P0 BRA `(.L_x_57) ;  /* 0xfffffffc00f88947 */ /* 0x008fea000383ffff */
[----:B------:R-:W-:Y:S05]  /*2a20*/  BRA `(.L_x_68) ;  /* 0xfffffff400647947 */ /* 0x000fea000383ffff */
.L_x_59:
[----:B------:R-:W3:Y:S02]  /*2a30*/  SYNCS.PHASECHK.TRANS64.TRYWAIT P0, [UR8+0xc010], R3 ;  /* 0x00c01003ff0075a7 */ /* 0x000ee40008001108 */
[----:B---3--:R-:W-:Y:S05]  /*2a40*/  @!P0 BRA `(.L_x_59) ;  /* 0xfffffffc00f88947 */ /* 0x008fea000383ffff */
[----:B------:R-:W-:Y:S05]  /*2a50*/  BRA `(.L_x_69) ;  /* 0xfffffff400e47947 */ /* 0x000fea000383ffff */
        .weak           $__internal_0_$__cuda_sm10x_tcgen05_guardrail_trap_col_being_dealloced_not_returned_by_alloc
        .type           $__internal_0_$__cuda_sm10x_tcgen05_guardrail_trap_col_being_dealloced_not_returned_by_alloc,@function
        .size           $__internal_0_$__cuda_sm10x_tcgen05_guardrail_trap_col_being_dealloced_not_returned_by_alloc,($__internal_1_$__cuda_sm10x_tcgen05_guardrail_trap_phase_invalid_during_alloc - $__internal_0_$__cuda_sm10x_tcgen05_guardrail_trap_col_being_dealloced_not_returned_by_alloc)
$__internal_0_$__cuda_sm10x_tcgen05_guardrail_trap_col_being_dealloced_not_returned_by_alloc:
[----:B------:R-:W-:Y:S05]  /*2a60*/  BPT.TRAP 0x1 ;  /* 0x000000040000795c */ /* 0x000fea0000300000 */
[----:B------:R-:W-:-:S04]  /*2a70*/  IMAD.MOV.U32 R3, RZ, RZ, 0x0 ;  /* 0x00000000ff037424 */ /* 0x000fc800078e00ff */
[----:B------:R-:W-:Y:S05]  /*2a80*/  RET.REL.NODEC R2 `(gluon_tcgen05) ;  /* 0xffffffd4025c7950 */ /* 0x000fea0003c3ffff */
        .weak           $__internal_1_$__cuda_sm10x_tcgen05_guardrail_trap_phase_invalid_during_alloc
        .type           $__internal_1_$__cuda_sm10x_tcgen05_guardrail_trap_phase_invalid_during_alloc,@function
        .size           $__internal_1_$__cuda_sm10x_tcgen05_guardrail_trap_phase_invalid_during_alloc,($__internal_2_$__cuda_sm10x_tcgen05_guardrail_trap_unallocated_columns_being_dealloced - $__internal_1_$__cuda_sm10x_tcgen05_guardrail_trap_phase_invalid_during_alloc)
$__internal_1_$__cuda_sm10x_tcgen05_guardrail_trap_phase_invalid_during_alloc:
[----:B------:R-:W-:Y:S05]  /*2a90*/  BPT.TRAP 0x1 ;  /* 0x000000040000795c */ /* 0x000fea0000300000 */
[----:B------:R-:W-:-:S04]  /*2aa0*/  IMAD.MOV.U32 R3, RZ, RZ, 0x0 ;  /* 0x00000000ff037424 */ /* 0x000fc800078e00ff */
[----:B------:R-:W-:Y:S05]  /*2ab0*/  RET.REL.NODEC R2 `(gluon_tcgen05) ;  /* 0xffffffd402507950 */ /* 0x000fea0003c3ffff */
        .weak           $__internal_2_$__cuda_sm10x_tcgen05_guardrail_trap_unallocated_columns_being_dealloced
        .type           $__internal_2_$__cuda_sm10x_tcgen05_guardrail_trap_unallocated_columns_being_dealloced,@function
        .size           $__internal_2_$__cuda_sm10x_tcgen05_guardrail_trap_unallocated_columns_being_dealloced,(.L_x_73 - $__internal_2_$__cuda_sm10x_tcgen05_guardrail_trap_unallocated_columns_being_dealloced)
$__internal_2_$__cuda_sm10x_tcgen05_guardrail_trap_unallocated_columns_being_dealloced:
[----:B------:R-:W-:Y:S05]  /*2ac0*/  BPT.TRAP 0x1 ;  /* 0x000000040000795c */ /* 0x000fea0000300000 */
[----:B------:R-:W-:-:S04]  /*2ad0*/  IMAD.MOV.U32 R3, RZ, RZ, 0x0 ;  /* 0x00000000ff037424 */ /* 0x000fc800078e00ff */
[----:B------:R-:W-:Y:S05]  /*2ae0*/  RET.REL.NODEC R2 `(gluon_tcgen05) ;  /* 0xffffffd402447950 */ /* 0x000fea0003c3ffff */
.L_x_70:
[----:B------:R-:W-:-:S00]  /*2af0*/  BRA `(.L_x_70) ;  /* 0xfffffffc00fc7947 */ /* 0x000fc0000383ffff */
[----:B------:R-:W-:-:S00]  /*2b00*/  NOP ;  /* 0x0000000000007918 */ /* 0x000fc00000000000 */
[----:B------:R-:W-:-:S00]  /*2b10*/  NOP ;  /* 0x0000000000007918 */ /* 0x000fc00000000000 */
[----:B------:R-:W-:-:S00]  /*2b20*/  NOP ;  /* 0x0000000000007918 */ /* 0x000fc00000000000 */
[----:B------:R-:W-:-:S00]  /*2b30*/  NOP ;  /* 0x0000000000007918 */ /* 0x000fc00000000000 */
[----:B------:R-:W-:-:S00]  /*2b40*/  NOP ;  /* 0x0000000000007918 */ /* 0x000fc00000000000 */
[----:B------:R-:W-:-:S00]  /*2b50*/  NOP ;  /* 0x0000000000007918 */ /* 0x000fc00000000000 */
[----:B------:R-:W-:-:S00]  /*2b60*/  NOP ;  /* 0x0000000000007918 */ /* 0x000fc00000000000 */
[----:B------:R-:W-:-:S00]  /*2b70*/  NOP ;  /* 0x0000000000007918 */ /* 0x000fc00000000000 */
.L_x_73:


//--------------------- .nv.shared.gluon_tcgen05  --------------------------
	.section	.nv.shared.gluon_tcgen05,"aw",@nobits
	.sectionflags	@""
	.align	16
	.zero		1024


//--------------------- .nv.shared.reserved.0     --------------------------
	.section	.nv.shared.reserved.0,"aw",@nobits
	.align	8
	.weak		__nv_reservedSMEM_offset_0_alias
	.size		__nv_reservedSMEM_offset_0_alias, 0, 64
	.other		__nv_reservedSMEM_offset_0_alias,@"STO_CUDA_RESERVED_SHARED STV_DEFAULT"
__nv_reservedSMEM_offset_0_alias:
	.zero		0
.nv.shared.reserved.0:
	.zero		64
	.weak		__nv_reservedSMEM_allocation_phase
	.type		__nv_reservedSMEM_allocation_phase,@object
	.size		__nv_reservedSMEM_allocation_phase,(.L_0 - __nv_reservedSMEM_allocation_phase)
__nv_reservedSMEM_allocation_phase:
	.zero		1
.L_0:
	.zero		7
	.weak		__nv_reservedSMEM_devtool_atexit_pc
	.type		__nv_reservedSMEM_devtool_atexit_pc,@object
	.size		__nv_reservedSMEM_devtool_atexit_pc,(__nv_reservedSMEM_allocation_mask - __nv_reservedSMEM_devtool_atexit_pc)
__nv_reservedSMEM_devtool_atexit_pc:
	.zero		8
	.weak		__nv_reservedSMEM_allocation_mask
	.type		__nv_reservedSMEM_allocation_mask,@object
	.size		__nv_reservedSMEM_allocation_mask,(.L_2 - __nv_reservedSMEM_allocation_mask)
__nv_reservedSMEM_allocation_mask:
	.zero		4
.L_2:


//--------------------- .nv.constant0.gluon_tcgen05 --------------------------
	.section	.nv.constant0.gluon_tcgen05,"a",@progbits
	.sectionflags	@""
	.align	4
.nv.constant0.gluon_tcgen05:
	.zero		976


//--------------------- SYMBOLS --------------------------

	.type		.nv.reservedSmem.offset0,@object
	.size		.nv.reservedSmem.offset0,0x4
	.type		.nv.reservedSmem.cap,@object
	.size		.nv.reservedSmem.cap,0x4
